def gluon_wgmma(
    a_ptr,
    b_ptr,
    c_ptr,
    M,
    N,
    K,
    stride_am,
    stride_bk,
    stride_cm,
    BLOCK_M: gl.constexpr,
    BLOCK_N: gl.constexpr,
    BLOCK_K: gl.constexpr,
    DTYPE: gl.constexpr,
    A_LAYOUT: gl.constexpr,
    B_LAYOUT: gl.constexpr,
    C_LAYOUT: gl.constexpr,
    B_SHAPE: gl.constexpr,
    TRANS_B: gl.constexpr,
    NUM_BUFFERS: gl.constexpr,
    NUM_WARPS: gl.constexpr,
):
    a_desc = tma.make_tensor_descriptor(
        a_ptr, [M, K], [stride_am, 1], [BLOCK_M, BLOCK_K], A_LAYOUT
    )
    b_desc = tma.make_tensor_descriptor(
        b_ptr,
        [N, K] if TRANS_B else [K, N],
        [stride_bk, 1],
        B_SHAPE,
        B_LAYOUT,
    )
    c_desc = tma.make_tensor_descriptor(
        c_ptr, [M, N], [stride_cm, 1], [BLOCK_M, BLOCK_N], C_LAYOUT
    )

    a_bufs = gl.allocate_shared_memory(
        DTYPE, [NUM_BUFFERS, BLOCK_M, BLOCK_K], A_LAYOUT
    )
    b_bufs = gl.allocate_shared_memory(DTYPE, [NUM_BUFFERS] + B_SHAPE, B_LAYOUT)

    pid_m = gl.program_id(0)
    pid_n = gl.program_id(1)
    off_m = pid_m * BLOCK_M
    off_n = pid_n * BLOCK_N

    mma_layout: gl.constexpr = pick_wgmma_layout(DTYPE, BLOCK_M, BLOCK_N, NUM_WARPS)
    acc = warpgroup_mma_init(
        gl.zeros((BLOCK_M, BLOCK_N), dtype=gl.float32, layout=mma_layout)
    )

    bars = gl.allocate_shared_memory(
        gl.int64, [NUM_BUFFERS, 1], mbarrier.MBarrierLayout()
    )
    for i in gl.static_range(NUM_BUFFERS):
        mbarrier.init(bars.index(i), count=1)
    idx = 0
    phase = 0

    for k in range(0, K, BLOCK_K):
        a = a_bufs.index(idx)
        b = b_bufs.index(idx)
        bar = bars.index(idx)
        mbarrier.expect(bar, a_desc.block_type.nbytes + b_desc.block_type.nbytes)
        tma.async_copy_global_to_shared(a_desc, [off_m, k], bar, a)
        tma.async_copy_global_to_shared(
            b_desc, [off_n, k] if TRANS_B else [k, off_n], bar, b
        )
        mbarrier.wait(bar, phase=phase)

        if TRANS_B:
            b = b.permute((1, 0))
        acc = warpgroup_mma_wait(num_outstanding=0, deps=(acc,))
        acc = warpgroup_mma(a, b, acc, is_async=True)

        idx += 1
        if idx == NUM_BUFFERS:
            idx = 0
            phase ^= 1

    acc = warpgroup_mma_wait(num_outstanding=0, deps=(acc,))
    for i in gl.static_range(NUM_BUFFERS):
        mbarrier.invalidate(bars.index(i))

    c_smem = gl.allocate_shared_memory(DTYPE, [BLOCK_M, BLOCK_N], C_LAYOUT)
    c_smem.store(acc.to(DTYPE))
    fence_async_shared()
    tma.async_copy_shared_to_global(c_desc, [off_m, off_n], c_smem)
    tma.store_wait(pendings=0)

# config = {"BLOCK_K": 128, "BLOCK_M": 128, "BLOCK_N": 64, "arch": "sm_90", "dtype": "bf16", "num_buffers": 2, "num_warps": 4, "trans_b": 1}
# arch = sm_90


// ===== COMPILED SASS (sm_90a) =====

	.target	sm_90a

	.elftype	@"ET_EXEC"


//--------------------- .note.nv.tkinfo           --------------------------
	.section	.note.nv.tkinfo,"",@"SHT_NOTE"
	.sectionflags	@"SHF_NOTE_NV_TKINFO"
	.tkinfo
        /*0018*/ 	.word	0x00000002
        /*0030*/ 	.string	""
        /*0030*/ 	.string	"ptxas"
        /*0030*/ 	.string	"Cuda compilation tools, release 13.0, V13.0.88"
        /*0030*/ 	.string	"Build cuda_13.0.r13.0/compiler.36424714_0"
        /*0030*/ 	.string	"-v  -suppress-debug-info  -lineinfo  -arch sm_90a "



//--------------------- .note.nv.cuinfo           --------------------------
	.section	.note.nv.cuinfo,"",@"SHT_NOTE"
	.sectionflags	@"SHF_NOTE_NV_CUINFO"
        /*0018*/ 	.short	0x0002
        /*001a*/ 	.short	0x005a
        /*001c*/ 	.short	0x0082
	.zero		2


//--------------------- .nv.info                  --------------------------
	.section	.nv.info,"",@"SHT_CUDA_INFO"
	.align	4


	//----- nvinfo : EIATTR_REGCOUNT
	.align		4
        /*0000*/ 	.byte	0x04, 0x2f
        /*0002*/ 	.short	(.L_1 - .L_0)
	.align		4
.L_0:
        /*0004*/ 	.word	index@(gluon_wgmma)
        /*0008*/ 	.word	0x0000005a


	//----- nvinfo : EIATTR_FRAME_SIZE
	.align		4
.L_1:
        /*000c*/ 	.byte	0x04, 0x11
        /*000e*/ 	.short	(.L_3 - .L_2)
	.align		4
.L_2:
        /*0010*/ 	.word	index@(gluon_wgmma)
        /*0014*/ 	.word	0x00000000


	//----- nvinfo : EIATTR_MIN_STACK_SIZE
	.align		4
.L_3:
        /*0018*/ 	.byte	0x04, 0x12
        /*001a*/ 	.short	(.L_5 - .L_4)
	.align		4
.L_4:
        /*001c*/ 	.word	index@(gluon_wgmma)
        /*0020*/ 	.word	0x00000000
.L_5:


//--------------------- .nv.compat                --------------------------
	.section	.nv.compat,"",@"SHT_CUDA_COMPAT_INFO"
	.align	4
        /*0000*/ 	.byte	0x02, 0x09, 0x01, 0x00, 0x02, 0x02, 0x04, 0x00, 0x02, 0x05, 0x05, 0x00, 0x03, 0x07, 0x01, 0x01
        /*0010*/ 	.byte	0x02, 0x03, 0x03, 0x00, 0x02, 0x06, 0x01, 0x00, 0x04, 0x0b, 0x08, 0x00, 0x00, 0x00, 0x00, 0x00
        /*0020*/ 	.byte	0x00, 0x00, 0x00, 0x00


//--------------------- .nv.info.gluon_wgmma      --------------------------
	.section	.nv.info.gluon_wgmma,"",@"SHT_CUDA_INFO"
	.sectionflags	@""
	.align	4


	//----- nvinfo : EIATTR_CUDA_API_VERSION
	.align		4
        /*0000*/ 	.byte	0x04, 0x37
        /*0002*/ 	.short	(.L_7 - .L_6)
.L_6:
        /*0004*/ 	.word	0x00000082


	//----- nvinfo : EIATTR_KPARAM_INFO
	.align		4
.L_7:
        /*0008*/ 	.byte	0x04, 0x17
        /*000a*/ 	.short	(.L_9 - .L_8)
.L_8:
        /*000c*/ 	.word	0x00000000
        /*0010*/ 	.short	0x000a
        /*0012*/ 	.short	0x0048
        /*0014*/ 	.byte	0x00, 0xf4, 0x21, 0x00


	//----- nvinfo : EIATTR_KPARAM_INFO
	.align		4
.L_9:
        /*0018*/ 	.byte	0x04, 0x17
        /*001a*/ 	.short	(.L_11 - .L_10)
.L_10:
        /*001c*/ 	.word	0x00000000
        /*0020*/ 	.short	0x0009
        /*0022*/ 	.short	0x0040
        /*0024*/ 	.byte	0x00, 0xf4, 0x21, 0x00


	//----- nvinfo : EIATTR_KPARAM_INFO
	.align		4
.L_11:
        /*0028*/ 	.byte	0x04, 0x17
        /*002a*/ 	.short	(.L_13 - .L_12)
.L_12:
        /*002c*/ 	.word	0x00000000
        /*0030*/ 	.short	0x0008
        /*0032*/ 	.short	0x0038
        /*0034*/ 	.byte	0x00, 0xf0, 0x21, 0x00


	//----- nvinfo : EIATTR_KPARAM_INFO
	.align		4
.L_13:
        /*0038*/ 	.byte	0x04, 0x17
        /*003a*/ 	.short	(.L_15 - .L_14)
.L_14:
        /*003c*/ 	.word	0x00000000
        /*0040*/ 	.short	0x0007
        /*0042*/ 	.short	0x0030
        /*0044*/ 	.byte	0x00, 0xf0, 0x21, 0x00


	//----- nvinfo : EIATTR_KPARAM_INFO
	.align		4
.L_15:
        /*0048*/ 	.byte	0x04, 0x17
        /*004a*/ 	.short	(.L_17 - .L_16)
.L_16:
        /*004c*/ 	.word	0x00000000
        /*0050*/ 	.short	0x0006
        /*0052*/ 	.short	0x0028
        /*0054*/ 	.byte	0x00, 0xf0, 0x21, 0x00


	//----- nvinfo : EIATTR_KPARAM_INFO
	.align		4
.L_17:
        /*0058*/ 	.byte	0x04, 0x17
        /*005a*/ 	.short	(.L_19 - .L_18)
.L_18:
        /*005c*/ 	.word	0x00000000
        /*0060*/ 	.short	0x0005
        /*0062*/ 	.short	0x0020
        /*0064*/ 	.byte	0x00, 0xf0, 0x11, 0x00


	//----- nvinfo : EIATTR_KPARAM_INFO
	.align		4
.L_19:
        /*0068*/ 	.byte	0x04, 0x17
        /*006a*/ 	.short	(.L_21 - .L_20)
.L_20:
        /*006c*/ 	.word	0x00000000
        /*0070*/ 	.short	0x0004
        /*0072*/ 	.short	0x001c
        /*0074*/ 	.byte	0x00, 0xf0, 0x11, 0x00


	//----- nvinfo : EIATTR_KPARAM_INFO
	.align		4
.L_21:
        /*0078*/ 	.byte	0x04, 0x17
        /*007a*/ 	.short	(.L_23 - .L_22)
.L_22:
        /*007c*/ 	.word	0x00000000
        /*0080*/ 	.short	0x0003
        /*0082*/ 	.short	0x0018
        /*0084*/ 	.byte	0x00, 0xf0, 0x11, 0x00


	//----- nvinfo : EIATTR_KPARAM_INFO
	.align		4
.L_23:
        /*0088*/ 	.byte	0x04, 0x17
        /*008a*/ 	.short	(.L_25 - .L_24)
.L_24:
        /*008c*/ 	.word	0x00000000
        /*0090*/ 	.short	0x0002
        /*0092*/ 	.short	0x0010
        /*0094*/ 	.byte	0x00, 0xf4, 0x21, 0x00


	//----- nvinfo : EIATTR_KPARAM_INFO
	.align		4
.L_25:
        /*0098*/ 	.byte	0x04, 0x17
        /*009a*/ 	.short	(.L_27 - .L_26)
.L_26:
        /*009c*/ 	.word	0x00000000
        /*00a0*/ 	.short	0x0001
        /*00a2*/ 	.short	0x0008
        /*00a4*/ 	.byte	0x00, 0xf4, 0x21, 0x00


	//----- nvinfo : EIATTR_KPARAM_INFO
	.align		4
.L_27:
        /*00a8*/ 	.byte	0x04, 0x17
        /*00aa*/ 	.short	(.L_29 - .L_28)
.L_28:
        /*00ac*/ 	.word	0x00000000
        /*00b0*/ 	.short	0x0000
        /*00b2*/ 	.short	0x0000
        /*00b4*/ 	.byte	0x00, 0xf4, 0x21, 0x00


	//----- nvinfo : EIATTR_SPARSE_MMA_MASK
	.align		4
.L_29:
        /*00b8*/ 	.byte	0x03, 0x50
        /*00ba*/ 	.short	0x0000


	//----- nvinfo : EIATTR_MAXREG_COUNT
	.align		4
        /*00bc*/ 	.byte	0x03, 0x1b
        /*00be*/ 	.short	0x00ff


	//----- nvinfo : EIATTR_NUM_BARRIERS
	.align		4
        /*00c0*/ 	.byte	0x02, 0x4c
        /*00c2*/ 	.byte	0x01
	.zero		1


	//----- nvinfo : EIATTR_MERCURY_ISA_VERSION
	.align		4
        /*00c4*/ 	.byte	0x03, 0x5f
        /*00c6*/ 	.short	0x0101


	//----- nvinfo : EIATTR_INT_WARP_WIDE_INSTR_OFFSETS
	.align		4
        /*00c8*/ 	.byte	0x04, 0x31
        /*00ca*/ 	.short	(.L_31 - .L_30)


	//   ....[0]....
.L_30:
        /*00cc*/ 	.word	0x00001450


	//   ....[1]....
        /*00d0*/ 	.word	0x00001470


	//   ....[2]....
        /*00d4*/ 	.word	0x00001520


	//   ....[3]....
        /*00d8*/ 	.word	0x000018e0


	//   ....[4]....
        /*00dc*/ 	.word	0x000018f0


	//   ....[5]....
        /*00e0*/ 	.word	0x000019a0


	//   ....[6]....
        /*00e4*/ 	.word	0x000019b0


	//   ....[7]....
        /*00e8*/ 	.word	0x00002000


	//   ....[8]....
        /*00ec*/ 	.word	0x00002020


	//----- nvinfo : EIATTR_COOP_GROUP_MASK_REGIDS
	.align		4
.L_31:
        /*00f0*/ 	.byte	0x04, 0x29
        /*00f2*/ 	.short	(.L_33 - .L_32)


	//   ....[0]....
.L_32:
        /*00f4*/ 	.word	0xffffffff


	//   ....[1]....
        /*00f8*/ 	.word	0xffffffff


	//   ....[2]....
        /*00fc*/ 	.word	0xffffffff


	//----- nvinfo : EIATTR_COOP_GROUP_INSTR_OFFSETS
	.align		4
.L_33:
        /*0100*/ 	.byte	0x04, 0x28
        /*0102*/ 	.short	(.L_35 - .L_34)


	//   ....[0]....
.L_34:
        /*0104*/ 	.word	0x00000160


	//   ....[1]....
        /*0108*/ 	.word	0x00000700


	//   ....[2]....
        /*010c*/ 	.word	0x00000cf0


	//----- nvinfo : EIATTR_MBARRIER_INSTR_OFFSETS
	.align		4
.L_35:
        /*0110*/ 	.byte	0x04, 0x39
        /*0112*/ 	.short	(.L_37 - .L_36)


	//   ....[0]....
.L_36:
        /*0114*/ 	.word	0x00001590
        /*0118*/ 	.word	0x000000ff
        /*011c*/ 	.word	0x00018000
        /*0120*/ 	.short	0x0100
        /*0122*/ 	.byte	0x24
	.zero		1


	//   ....[1]....
        /*0124*/ 	.word	0x000015c0
        /*0128*/ 	.word	0x000000ff
        /*012c*/ 	.word	0x00018008
        /*0130*/ 	.short	0x0100
        /*0132*/ 	.byte	0x24
	.zero		1


	//   ....[2]....
        /*0134*/ 	.word	0x00001a50
        /*0138*/ 	.word	0x000000ff
        /*013c*/ 	.word	0x00018000
        /*0140*/ 	.short	0x010a
        /*0142*/ 	.byte	0x16
	.zero		1


	//   ....[3]....
        /*0144*/ 	.word	0x00001f60
        /*0148*/ 	.word	0x000000ff
        /*014c*/ 	.word	0x00018000
        /*0150*/ 	.short	0x0108
        /*0152*/ 	.byte	0x24
	.zero		1


	//   ....[4]....
        /*0154*/ 	.word	0x000020c0
        /*0158*/ 	.word	0x000000ff
        /*015c*/ 	.word	0x00018008
        /*0160*/ 	.short	0x0108
        /*0162*/ 	.byte	0x24
	.zero		1


	//   ....[5]....
        /*0164*/ 	.word	0x000022f0
        /*0168*/ 	.word	0x000000ff
        /*016c*/ 	.word	0x00018000
        /*0170*/ 	.short	0x010a
        /*0172*/ 	.byte	0x16
	.zero		1


	//----- nvinfo : EIATTR_NUM_MBARRIERS
	.align		4
.L_37:
        /*0174*/ 	.byte	0x03, 0x38
        /*0176*/ 	.short	0x0002


	//----- nvinfo : EIATTR_EXIT_INSTR_OFFSETS
	.align		4
        /*0178*/ 	.byte	0x04, 0x1c
        /*017a*/ 	.short	(.L_39 - .L_38)


	//   ....[0]....
.L_38:
        /*017c*/ 	.word	0x000022e0


	//----- nvinfo : EIATTR_REQNTID
	.align		4
.L_39:
        /*0180*/ 	.byte	0x04, 0x10
        /*0182*/ 	.short	(.L_41 - .L_40)
.L_40:
        /*0184*/ 	.word	0x00000080
        /*0188*/ 	.word	0x00000001
        /*018c*/ 	.word	0x00000001


	//----- nvinfo : EIATTR_CRS_STACK_SIZE
	.align		4
.L_41:
        /*0190*/ 	.byte	0x04, 0x1e
        /*0192*/ 	.short	(.L_43 - .L_42)
.L_42:
        /*0194*/ 	.word	0x00000000


	//----- nvinfo : EIATTR_CBANK_PARAM_SIZE
	.align		4
.L_43:
        /*0198*/ 	.byte	0x03, 0x19
        /*019a*/ 	.short	0x0050


	//----- nvinfo : EIATTR_PARAM_CBANK
	.align		4
        /*019c*/ 	.byte	0x04, 0x0a
        /*019e*/ 	.short	(.L_45 - .L_44)
	.align		4
.L_44:
        /*01a0*/ 	.word	index@(.nv.constant0.gluon_wgmma)
        /*01a4*/ 	.short	0x0210
        /*01a6*/ 	.short	0x0050


	//----- nvinfo : EIATTR_SW_WAR
	.align		4
.L_45:
        /*01a8*/ 	.byte	0x04, 0x36
        /*01aa*/ 	.short	(.L_47 - .L_46)
.L_46:
        /*01ac*/ 	.word	0x00000008
.L_47:


//--------------------- .nv.callgraph             --------------------------
	.section	.nv.callgraph,"",@"SHT_CUDA_CALLGRAPH"
	.align	4
	.sectionentsize	8
	.align		4
        /*0000*/ 	.word	0x00000000
	.align		4
        /*0004*/ 	.word	0xffffffff
	.align		4
        /*0008*/ 	.word	0x00000000
	.align		4
        /*000c*/ 	.word	0xfffffffe
	.align		4
        /*0010*/ 	.word	0x00000000
	.align		4
        /*0014*/ 	.word	0xfffffffd
	.align		4
        /*0018*/ 	.word	0x00000000
	.align		4
        /*001c*/ 	.word	0xfffffffc


//--------------------- .text.gluon_wgmma         --------------------------
	.section	.text.gluon_wgmma,"ax",@progbits
	.align	128
        .global         gluon_wgmma
        .type           gluon_wgmma,@function
        .size           gluon_wgmma,(.L_x_52 - gluon_wgmma)
        .other          gluon_wgmma,@"STO_CUDA_ENTRY STV_DEFAULT"
gluon_wgmma:
.text.gluon_wgmma:
[----:B------:R-:W-:Y:S01]  /*0000*/  LDC R1, c[0x0][0x28] ;  /* 0x00000a00ff017b82 */ /* 0x000fe20000000800 */
[----:B------:R-:W1:Y:S07]  /*0010*/  S2R R0, SR_TID.X ;  /* 0x0000000000007919 */ /* 0x000e6e0000002100 */
[----:B------:R-:W2:Y:S01]  /*0020*/  S2UR UR4, SR_CgaCtaId ;  /* 0x00000000000479c3 */ /* 0x000ea20000008800 */
[----:B------:R-:W-:Y:S01]  /*0030*/  UMOV UR36, 0x400 ;  /* 0x0000040000247882 */ /* 0x000fe20000000000 */
[----:B------:R-:W-:Y:S01]  /*0040*/  ULDC UR6, c[0x0][0xc] ;  /* 0x0000030000067ab9 */ /* 0x000fe20000000800 */
[----:B------:R-:W-:Y:S01]  /*0050*/  ULDC.64 UR38, c[0x0][0x250] ;  /* 0x0000940000267ab9 */ /* 0x000fe20000000a00 */
[----:B------:R-:W-:Y:S01]  /*0060*/  UMOV UR55, URZ ;  /* 0x0000003f00377c82 */ /* 0x000fe20008000000 */
[----:B------:R-:W-:Y:S03]  /*0070*/  BSSY B0, `(.L_x_0) ;  /* 0x000001e000007945 */ /* 0x000fe60003800000 */
[----:B------:R-:W3:Y:S08]  /*0080*/  LDC R3, c[0x0][0x228] ;  /* 0x00008a00ff037b82 */ /* 0x000ef00000000800 */
[----:B------:R-:W4:Y:S08]  /*0090*/  LDC R9, c[0x0][0x230] ;  /* 0x00008c00ff097b82 */ /* 0x000f300000000800 */
[----:B------:R-:W-:Y:S01]  /*00a0*/  S2UR UR53, SR_CTAID.Y ;  /* 0x00000000003579c3 */ /* 0x000fe20000002600 */
[----:B--2---:R-:W-:-:S03]  /*00b0*/  ULEA UR36, UR4, UR36, 0x18 ;  /* 0x0000002404247291 */ /* 0x004fc6000f8ec03f */
[----:B------:R-:W-:Y:S01]  /*00c0*/  ULDC UR4, c[0x0][0x10] ;  /* 0x0000040000047ab9 */ /* 0x000fe20000000800 */
[----:B-1----:R-:W-:-:S03]  /*00d0*/  LOP3.LUT R2, R0, 0x7f, RZ, 0xc0, !PT ;  /* 0x0000007f00027812 */ /* 0x002fc600078ec0ff */
[----:B------:R-:W1:Y:S01]  /*00e0*/  S2UR UR5, SR_CTAID.Z ;  /* 0x00000000000579c3 */ /* 0x000e620000002700 */
[----:B---3--:R-:W-:Y:S01]  /*00f0*/  VIADD R3, R3, 0xffffffff ;  /* 0xffffffff03037836 */ /* 0x008fe20000000000 */
[C---:B------:R-:W-:Y:S02]  /*0100*/  ISETP.GE.U32.AND P0, PT, R2.reuse, 0x20, PT ;  /* 0x000000200200780c */ /* 0x040fe40003f06070 */
[C---:B------:R-:W-:Y:S02]  /*0110*/  ISETP.NE.U32.AND P2, PT, R2.reuse, RZ, PT ;  /* 0x000000ff0200720c */ /* 0x040fe40003f45070 */
[----:B------:R-:W-:Y:S02]  /*0120*/  LEA R12, R2, UR36, 0x2 ;  /* 0x00000024020c7c11 */ /* 0x000fe4000f8e10ff */
[----:B------:R-:W2:Y:S01]  /*0130*/  S2UR UR54, SR_CTAID.X ;  /* 0x00000000003679c3 */ /* 0x000ea20000002500 */
[----:B----4-:R-:W-:-:S06]  /*0140*/  VIADD R8, R9, 0xffffffff ;  /* 0xffffffff09087836 */ /* 0x010fcc0000000000 */
[----:B------:R3:W-:Y:S01]  /*0150*/  @!P0 STS [R12], RZ ;  /* 0x000000ff0c008388 */ /* 0x0007e20000000800 */
[----:B------:R-:W-:-:S03]  /*0160*/  NOP ;  /* 0x0000000000007918 */ /* 0x000fc60000000000 */
[----:B------:R3:W-:Y:S01]  /*0170*/  @!P2 STS [UR36+0x24], R3 ;  /* 0x00002403ff00a988 */ /* 0x0007e20008000824 */
[----:B-1----:R-:W-:-:S03]  /*0180*/  UIMAD UR4, UR5, UR4, UR53 ;  /* 0x00000004050472a4 */ /* 0x002fc6000f8e0235 */
[----:B------:R3:W-:Y:S01]  /*0190*/  @!P2 STS [UR36+0x20], R8 ;  /* 0x00002008ff00a988 */ /* 0x0007e20008000824 */
[----:B--2---:R-:W-:-:S04]  /*01a0*/  UIMAD UR4, UR4, UR6, UR54 ;  /* 0x00000006040472a4 */ /* 0x004fc8000f8e0236 */
[----:B------:R-:W-:-:S04]  /*01b0*/  UIMAD UR8, UR4, 0x180, URZ ;  /* 0x00000180040878a4 */ /* 0x000fc8000f8e023f */
[----:B------:R-:W-:-:S04]  /*01c0*/  UIADD3 UR4, UP0, UR8, UR38, URZ ;  /* 0x0000002608047290 */ /* 0x000fc8000ff1e03f */
[----:B------:R-:W-:Y:S01]  /*01d0*/  ULEA.HI.X.SX32 UR5, UR8, UR39, 0x1, UP0 ;  /* 0x0000002708057291 */ /* 0x000fe200080f0e3f */
[----:B---3--:R-:W-:Y:S11]  /*01e0*/  @P2 BRA `(.L_x_1) ;  /* 0x0000000000182947 */ /* 0x008ff60003800000 */
[----:B------:R-:W1:Y:S01]  /*01f0*/  LDS R4, [UR36+0x8] ;  /* 0x00000824ff047984 */ /* 0x000e620008000800 */
[----:B------:R-:W2:Y:S01]  /*0200*/  LDC.64 R6, c[0x0][0x210] ;  /* 0x00008400ff067b82 */ /* 0x000ea20000000a00 */
[----:B------:R-:W-:Y:S02]  /*0210*/  IMAD.MOV.U32 R5, RZ, RZ, 0x70 ;  /* 0x00000070ff057424 */ /* 0x000fe400078e00ff */
[----:B--2---:R2:W-:Y:S03]  /*0220*/  STS.64 [UR36], R6 ;  /* 0x00000006ff007988 */ /* 0x0045e60008000a24 */
[----:B-1----:R-:W-:-:S05]  /*0230*/  LOP3.LUT R4, R4, 0x10, R5, 0xd8, !PT ;  /* 0x0000001004047812 */ /* 0x002fca00078ed805 */
[----:B------:R2:W-:Y:S02]  /*0240*/  STS [UR36+0x8], R4 ;  /* 0x00000804ff007988 */ /* 0x0005e40008000824 */
.L_x_1:
[----:B------:R-:W-:Y:S05]  /*0250*/  BSYNC B0 ;  /* 0x0000000000007941 */ /* 0x000fea0003800000 */
.L_x_0:
[----:B------:R-:W-:Y:S04]  /*0260*/  BSSY B0, `(.L_x_2) ;  /* 0x000000a000007945 */ /* 0x000fe80003800000 */
[----:B------:R-:W-:Y:S05]  /*0270*/  @P2 BRA `(.L_x_3) ;  /* 0x0000000000202947 */ /* 0x000fea0003800000 */
[----:B--2---:R-:W1:Y:S01]  /*0280*/  LDS R4, [UR36+0x34] ;  /* 0x00003424ff047984 */ /* 0x004e620008000800 */
[----:B------:R-:W-:Y:S02]  /*0290*/  IMAD.MOV.U32 R5, RZ, RZ, 0x3f000000 ;  /* 0x3f000000ff057424 */ /* 0x000fe400078e00ff */
[----:B------:R-:W-:Y:S01]  /*02a0*/  @!P2 IMAD.MOV.U32 R6, RZ, RZ, 0x7f ;  /* 0x0000007fff06a424 */ /* 0x000fe200078e00ff */
[----:B------:R-:W2:Y:S02]  /*02b0*/  @!P2 LDS R7, [UR36+0x38] ;  /* 0x00003824ff07a984 */ /* 0x000ea40008000800 */
[----:B-1----:R-:W-:Y:S02]  /*02c0*/  LOP3.LUT R4, R4, 0xff000000, R5, 0xb8, !PT ;  /* 0xff00000004047812 */ /* 0x002fe400078eb805 */
[----:B--2---:R-:W-:-:S03]  /*02d0*/  @!P2 LOP3.LUT R5, R7, 0xff, R6, 0xb8, !PT ;  /* 0x000000ff0705a812 */ /* 0x004fc600078eb806 */
[----:B------:R1:W-:Y:S04]  /*02e0*/  STS [UR36+0x34], R4 ;  /* 0x00003404ff007988 */ /* 0x0003e80008000824 */
[----:B------:R1:W-:Y:S02]  /*02f0*/  @!P2 STS [UR36+0x38], R5 ;  /* 0x00003805ff00a988 */ /* 0x0003e40008000824 */
.L_x_3:
[----:B------:R-:W-:Y:S05]  /*0300*/  BSYNC B0 ;  /* 0x0000000000007941 */ /* 0x000fea0003800000 */
.L_x_2:
[----:B------:R-:W-:Y:S04]  /*0310*/  BSSY B0, `(.L_x_4) ;  /* 0x000000e000007945 */ /* 0x000fe80003800000 */
[----:B------:R-:W-:Y:S05]  /*0320*/  @P2 BRA `(.L_x_5) ;  /* 0x0000000000302947 */ /* 0x000fea0003800000 */
[----:B-1----:R-:W1:Y:S01]  /*0330*/  LDS R5, [UR36+0x34] ;  /* 0x00003424ff057984 */ /* 0x002e620008000800 */
[----:B--2---:R-:W2:Y:S03]  /*0340*/  LDC.64 R6, c[0x0][0x238] ;  /* 0x00008e00ff067b82 */ /* 0x004ea60000000a00 */
[----:B------:R-:W3:Y:S01]  /*0350*/  LDS R4, [UR36+0x1c] ;  /* 0x00001c24ff047984 */ /* 0x000ee20008000800 */
[C---:B--2---:R-:W-:Y:S01]  /*0360*/  SHF.L.U64.HI R7, R6.reuse, 0x1, R7 ;  /* 0x0000000106077819 */ /* 0x044fe20000010207 */
[----:B------:R-:W-:-:S03]  /*0370*/  IMAD.SHL.U32 R6, R6, 0x2, RZ ;  /* 0x0000000206067824 */ /* 0x000fc600078e00ff */
[--C-:B------:R-:W-:Y:S02]  /*0380*/  SHF.R.U32.HI R11, RZ, 0x4, R7.reuse ;  /* 0x00000004ff0b7819 */ /* 0x100fe40000011607 */
[----:B------:R-:W-:-:S05]  /*0390*/  SHF.R.U64 R6, R6, 0x4, R7 ;  /* 0x0000000406067819 */ /* 0x000fca0000001207 */
[----:B------:R4:W-:Y:S01]  /*03a0*/  STS [UR36+0xc], R6 ;  /* 0x00000c06ff007988 */ /* 0x0009e20008000824 */
[----:B-1----:R-:W-:Y:S02]  /*03b0*/  LOP3.LUT R5, R5, 0x7, RZ, 0xb8, !PT ;  /* 0x0000000705057812 */ /* 0x002fe400078eb8ff */
[----:B---3--:R-:W-:-:S03]  /*03c0*/  LOP3.LUT R4, R4, 0xf, R11, 0xb8, !PT ;  /* 0x0000000f04047812 */ /* 0x008fc600078eb80b */
[----:B------:R4:W-:Y:S04]  /*03d0*/  STS [UR36+0x34], R5 ;  /* 0x00003405ff007988 */ /* 0x0009e80008000824 */
[----:B------:R4:W-:Y:S02]  /*03e0*/  STS [UR36+0x1c], R4 ;  /* 0x00001c04ff007988 */ /* 0x0009e40008000824 */
.L_x_5:
[----:B------:R-:W-:Y:S05]  /*03f0*/  BSYNC B0 ;  /* 0x0000000000007941 */ /* 0x000fea0003800000 */
.L_x_4:
[----:B------:R-:W-:Y:S04]  /*0400*/  BSSY B1, `(.L_x_6) ;  /* 0x000001a000017945 */ /* 0x000fe80003800000 */
[----:B------:R-:W-:Y:S04]  /*0410*/  BSSY B0, `(.L_x_7) ;  /* 0x0000015000007945 */ /* 0x000fe80003800000 */
[----:B------:R-:W-:Y:S05]  /*0420*/  @P2 BRA `(.L_x_8) ;  /* 0x0000000000202947 */ /* 0x000fea0003800000 */
[----:B-12-4-:R-:W1:Y:S02]  /*0430*/  LDS R4, [UR36+0x34] ;  /* 0x00003424ff047984 */ /* 0x016e640008000800 */
[----:B-1----:R-:W-:-:S05]  /*0440*/  LOP3.LUT R4, R4, 0x38, RZ, 0xb8, !PT ;  /* 0x0000003804047812 */ /* 0x002fca00078eb8ff */
[----:B------:R1:W-:Y:S01]  /*0450*/  STS [UR36+0x34], R4 ;  /* 0x00003404ff007988 */ /* 0x0003e20008000824 */
[----:B------:R-:W-:Y:S05]  /*0460*/  @P2 BRA `(.L_x_9) ;  /* 0x0000000000202947 */ /* 0x000fea0003800000 */
[----:B-1----:R-:W1:Y:S01]  /*0470*/  LDS R4, [UR36+0x8] ;  /* 0x00000824ff047984 */ /* 0x002e620008000800 */
[----:B------:R-:W-:-:S05]  /*0480*/  IMAD.MOV.U32 R5, RZ, RZ, 0x780 ;  /* 0x00000780ff057424 */ /* 0x000fca00078e00ff */
[----:B-1----:R-:W-:-:S05]  /*0490*/  LOP3.LUT R4, R4, 0x500, R5, 0xd8, !PT ;  /* 0x0000050004047812 */ /* 0x002fca00078ed805 */
[----:B------:R3:W-:Y:S02]  /*04a0*/  STS [UR36+0x8], R4 ;  /* 0x00000804ff007988 */ /* 0x0007e40008000824 */
.L_x_8:
[----:B------:R-:W-:Y:S05]  /*04b0*/  @P2 BRA `(.L_x_10) ;  /* 0x0000000000282947 */ /* 0x000fea0003800000 */
[----:B-1234-:R-:W1:Y:S02]  /*04c0*/  LDS R4, [UR36+0x8] ;  /* 0x00000824ff047984 */ /* 0x01ee640008000800 */
[----:B-1----:R-:W-:-:S05]  /*04d0*/  LOP3.LUT R4, R4, 0x1800, RZ, 0xb8, !PT ;  /* 0x0000180004047812 */ /* 0x002fca00078eb8ff */
[----:B------:R2:W-:Y:S02]  /*04e0*/  STS [UR36+0x8], R4 ;  /* 0x00000804ff007988 */ /* 0x0005e40008000824 */
.L_x_9:
[----:B------:R-:W-:Y:S05]  /*04f0*/  @P2 BREAK B0 ;  /* 0x0000000000002942 */ /* 0x000fea0003800000 */
[----:B------:R-:W-:Y:S05]  /*0500*/  @P2 BRA `(.L_x_11) ;  /* 0x0000000000242947 */ /* 0x000fea0003800000 */
[----:B------:R-:W3:Y:S01]  /*0510*/  LDS R5, [UR36+0x8] ;  /* 0x00000824ff057984 */ /* 0x000ee20008000800 */
[----:B-12---:R-:W-:-:S05]  /*0520*/  IMAD.MOV.U32 R4, RZ, RZ, 0x6000 ;  /* 0x00006000ff047424 */ /* 0x006fca00078e00ff */
[----:B---3--:R-:W-:-:S04]  /*0530*/  LOP3.LUT R4, R5, 0x6000, R4, 0xd8, !PT ;  /* 0x0000600005047812 */ /* 0x008fc800078ed804 */
[----:B------:R-:W-:-:S05]  /*0540*/  LOP3.LUT R4, R4, 0x400000, RZ, 0xb8, !PT ;  /* 0x0040000004047812 */ /* 0x000fca00078eb8ff */
[----:B------:R5:W-:Y:S02]  /*0550*/  STS [UR36+0x8], R4 ;  /* 0x00000804ff007988 */ /* 0x000be40008000824 */
.L_x_10:
[----:B------:R-:W-:Y:S05]  /*0560*/  BSYNC B0 ;  /* 0x0000000000007941 */ /* 0x000fea0003800000 */
.L_x_7:
[----:B-12345:R-:W1:Y:S02]  /*0570*/  @!P2 LDS R4, [UR36+0x8] ;  /* 0x00000824ff04a984 */ /* 0x03ee640008000800 */
[----:B-1----:R-:W-:-:S05]  /*0580*/  @!P2 LOP3.LUT R4, R4, 0x8000, RZ, 0xb8, !PT ;  /* 0x000080000404a812 */ /* 0x002fca00078eb8ff */
[----:B------:R3:W-:Y:S02]  /*0590*/  @!P2 STS [UR36+0x8], R4 ;  /* 0x00000804ff00a988 */ /* 0x0007e40008000824 */
.L_x_11:
[----:B------:R-:W-:Y:S05]  /*05a0*/  BSYNC B1 ;  /* 0x0000000000017941 */ /* 0x000fea0003800000 */
.L_x_6:
[----:B------:R-:W-:Y:S05]  /*05b0*/  WARPSYNC.ALL ;  /* 0x0000000000007948 */ /* 0x000fea0003800000 */
[----:B------:R-:W-:Y:S05]  /*05c0*/  @P0 BRA `(.L_x_12) ;  /* 0x0000000000280947 */ /* 0x000fea0003800000 */
[----:B-123--:R-:W1:Y:S01]  /*05d0*/  S2R R4, SR_LANEID ;  /* 0x0000000000047919 */ /* 0x00ee620000000000 */
[----:B------:R-:W-:Y:S05]  /*05e0*/  WARPSYNC.ALL ;  /* 0x0000000000007948 */ /* 0x000fea0003800000 */
[----:B-1----:R-:W-:-:S05]  /*05f0*/  IMAD.SHL.U32 R6, R4, 0x4, RZ ;  /* 0x0000000404067824 */ /* 0x002fca00078e00ff */
[----:B------:R-:W1:Y:S01]  /*0600*/  LDS R7, [R6+UR36] ;  /* 0x0000002406077984 */ /* 0x000e620008000800 */
[----:B------:R-:W-:-:S05]  /*0610*/  IADD3 R4, P1, R6, UR4, RZ ;  /* 0x0000000406047c10 */ /* 0x000fca000ff3e0ff */
[----:B------:R-:W-:-:S05]  /*0620*/  IMAD.X R5, RZ, RZ, UR5, P1 ;  /* 0x00000005ff057e24 */ /* 0x000fca00088e06ff */
[----:B-1----:R4:W5:Y:S01]  /*0630*/  ATOMG.E.EXCH.STRONG.GPU PT, RZ, [R4], R7 ;  /* 0x0000000704ff73a8 */ /* 0x00296200041ee100 */
[----:B------:R-:W-:-:S04]  /*0640*/  DEPBAR {5,4,3,2,1,0} ;  /* 0x0000003f0000791a */ /* 0x000fc80000000000 */
[----:B------:R4:W-:Y:S01]  /*0650*/  UTMACCTL.IV [UR4] ;  /* 0x00000000040079b9 */ /* 0x0009e20008000000 */
[----:B------:R-:W-:Y:S01]  /*0660*/  NOP ;  /* 0x0000000000007918 */ /* 0x000fe20000000000 */
.L_x_12:
[----:B------:R-:W-:Y:S05]  /*0670*/  @P0 BRA `(.L_x_13) ;  /* 0x00000000000c0947 */ /* 0x000fea0003800000 */
[----:B------:R0:W-:Y:S01]  /*0680*/  UTMACMDFLUSH ;  /* 0x00000000000079b7 */ /* 0x0001e20000000000 */
[----:B------:R-:W-:Y:S05]  /*0690*/  @P0 BRA `(.L_x_13) ;  /* 0x0000000000040947 */ /* 0x000fea0003800000 */
[----:B------:R-:W-:-:S04]  /*06a0*/  DEPBAR.LE SB0, 0x0 ;  /* 0x000080000000791a */ /* 0x000fc80000000000 */
.L_x_13:
[----:B------:R-:W-:Y:S05]  /*06b0*/  WARPSYNC.ALL ;  /* 0x0000000000007948 */ /* 0x000fea0003800000 */
[----:B-----5:R-:W-:Y:S06]  /*06c0*/  BAR.SYNC.DEFER_BLOCKING 0x0 ;  /* 0x0000000000007b1d */ /* 0x020fec0000010000 */
[----:B------:R-:W-:Y:S02]  /*06d0*/  BSSY B1, `(.L_x_14) ;  /* 0x000000b000017945 */ /* 0x000fe40003800000 */
[----:B------:R-:W-:Y:S06]  /*06e0*/  BAR.SYNC.DEFER_BLOCKING 0x0 ;  /* 0x0000000000007b1d */ /* 0x000fec0000010000 */
[----:B------:R5:W-:Y:S01]  /*06f0*/  @!P0 STS [R12], RZ ;  /* 0x000000ff0c008388 */ /* 0x000be20000000800 */
[----:B------:R-:W-:Y:S01]  /*0700*/  NOP ;  /* 0x0000000000007918 */ /* 0x000fe20000000000 */
[----:B------:R-:W-:Y:S05]  /*0710*/  @P2 BRA `(.L_x_15) ;  /* 0x0000000000182947 */ /* 0x000fea0003800000 */
[----:B-1234-:R-:W1:Y:S01]  /*0720*/  LDS R4, [UR36+0x8] ;  /* 0x00000824ff047984 */ /* 0x01ee620008000800 */
[----:B------:R-:W2:Y:S01]  /*0730*/  LDC.64 R6, c[0x0][0x218] ;  /* 0x00008600ff067b82 */ /* 0x000ea20000000a00 */
[----:B------:R-:W-:Y:S02]  /*0740*/  IMAD.MOV.U32 R5, RZ, RZ, 0x70 ;  /* 0x00000070ff057424 */ /* 0x000fe400078e00ff */
[----:B--2---:R2:W-:Y:S03]  /*0750*/  STS.64 [UR36], R6 ;  /* 0x00000006ff007988 */ /* 0x0045e60008000a24 */
[----:B-1----:R-:W-:-:S05]  /*0760*/  LOP3.LUT R4, R4, 0x10, R5, 0xd8, !PT ;  /* 0x0000001004047812 */ /* 0x002fca00078ed805 */
[----:B------:R2:W-:Y:S02]  /*0770*/  STS [UR36+0x8], R4 ;  /* 0x00000804ff007988 */ /* 0x0005e40008000824 */
.L_x_15:
[----:B----4-:R-:W-:Y:S05]  /*0780*/  BSYNC B1 ;  /* 0x0000000000017941 */ /* 0x010fea0003800000 */
.L_x_14:
[----:B------:R-:W-:Y:S04]  /*0790*/  BSSY B2, `(.L_x_16) ;  /* 0x000000f000027945 */ /* 0x000fe80003800000 */
[----:B------:R-:W-:Y:S04]  /*07a0*/  BSSY B1, `(.L_x_17) ;  /* 0x000000c000017945 */ /* 0x000fe80003800000 */
[----:B------:R-:W-:Y:S05]  /*07b0*/  @P2 BRA `(.L_x_18) ;  /* 0x0000000000282947 */ /* 0x000fea0003800000 */
[----:B-123--:R-:W1:Y:S01]  /*07c0*/  LDS R4, [UR36+0x34] ;  /* 0x00003424ff047984 */ /* 0x00ee620008000800 */
[----:B------:R-:W-:Y:S01]  /*07d0*/  IMAD.MOV.U32 R5, RZ, RZ, 0x3f000000 ;  /* 0x3f000000ff057424 */ /* 0x000fe200078e00ff */
[----:B------:R-:W-:Y:S05]  /*07e0*/  @P2 BREAK B1 ;  /* 0x0000000000012942 */ /* 0x000fea0003800000 */
[----:B-1----:R-:W-:-:S05]  /*07f0*/  LOP3.LUT R4, R4, 0xff000000, R5, 0xb8, !PT ;  /* 0xff00000004047812 */ /* 0x002fca00078eb805 */
[----:B------:R1:W-:Y:S01]  /*0800*/  STS [UR36+0x34], R4 ;  /* 0x00003404ff007988 */ /* 0x0003e20008000824 */
[----:B------:R-:W-:Y:S05]  /*0810*/  @P2 BRA `(.L_x_19) ;  /* 0x0000000000182947 */ /* 0x000fea0003800000 */
[----:B------:R-:W2:Y:S01]  /*0820*/  LDS R5, [UR36+0x38] ;  /* 0x00003824ff057984 */ /* 0x000ea20008000800 */
[----:B-1----:R-:W-:-:S05]  /*0830*/  IMAD.MOV.U32 R4, RZ, RZ, 0x3f ;  /* 0x0000003fff047424 */ /* 0x002fca00078e00ff */
[----:B--2---:R-:W-:-:S05]  /*0840*/  LOP3.LUT R4, R5, 0xff, R4, 0xb8, !PT ;  /* 0x000000ff05047812 */ /* 0x004fca00078eb804 */
[----:B------:R4:W-:Y:S02]  /*0850*/  STS [UR36+0x38], R4 ;  /* 0x00003804ff007988 */ /* 0x0009e40008000824 */
.L_x_18:
[----:B------:R-:W-:Y:S05]  /*0860*/  BSYNC B1 ;  /* 0x0000000000017941 */ /* 0x000fea0003800000 */
.L_x_17:
[----:B------:R1:W-:Y:S02]  /*0870*/  @!P2 STS [UR36+0x20], R8 ;  /* 0x00002008ff00a988 */ /* 0x0003e40008000824 */
.L_x_19:
[----:B------:R-:W-:Y:S05]  /*0880*/  BSYNC B2 ;  /* 0x0000000000027941 */ /* 0x000fea0003800000 */
.L_x_16:
[----:B------:R-:W-:Y:S05]  /*0890*/  WARPSYNC.ALL ;  /* 0x0000000000007948 */ /* 0x000fea0003800000 */
[----:B--2---:R-:W2:Y:S01]  /*08a0*/  LDC R6, c[0x0][0x22c] ;  /* 0x00008b00ff067b82 */ /* 0x004ea20000000800 */
[----:B------:R-:W-:Y:S01]  /*08b0*/  BSSY B2, `(.L_x_20) ;  /* 0x0000010000027945 */ /* 0x000fe20003800000 */
[----:B--2---:R-:W-:-:S05]  /*08c0*/  VIADD R6, R6, 0xffffffff ;  /* 0xffffffff06067836 */ /* 0x004fca0000000000 */
[----:B------:R2:W-:Y:S01]  /*08d0*/  @!P2 STS [UR36+0x24], R6 ;  /* 0x00002406ff00a988 */ /* 0x0005e20008000824 */
[----:B------:R-:W-:Y:S05]  /*08e0*/  @P2 BRA `(.L_x_21) ;  /* 0x0000000000302947 */ /* 0x000fea0003800000 */
[----:B------:R-:W2:Y:S01]  /*08f0*/  LDS R5, [UR36+0x34] ;  /* 0x00003424ff057984 */ /* 0x000ea20008000800 */
[----:B------:R-:W2:Y:S03]  /*0900*/  LDC.64 R10, c[0x0][0x240] ;  /* 0x00009000ff0a7b82 */ /* 0x000ea60000000a00 */
[----:B-1-34-:R-:W1:Y:S01]  /*0910*/  LDS R4, [UR36+0x1c] ;  /* 0x00001c24ff047984 */ /* 0x01ae620008000800 */
[C---:B--2---:R-:W-:Y:S01]  /*0920*/  SHF.L.U64.HI R8, R10.reuse, 0x1, R11 ;  /* 0x000000010a087819 */ /* 0x044fe2000001020b */
[----:B------:R-:W-:-:S03]  /*0930*/  IMAD.SHL.U32 R7, R10, 0x2, RZ ;  /* 0x000000020a077824 */ /* 0x000fc600078e00ff */
[--C-:B------:R-:W-:Y:S02]  /*0940*/  SHF.R.U32.HI R11, RZ, 0x4, R8.reuse ;  /* 0x00000004ff0b7819 */ /* 0x100fe40000011608 */
[----:B------:R-:W-:-:S05]  /*0950*/  SHF.R.U64 R7, R7, 0x4, R8 ;  /* 0x0000000407077819 */ /* 0x000fca0000001208 */
[----:B------:R2:W-:Y:S01]  /*0960*/  STS [UR36+0xc], R7 ;  /* 0x00000c07ff007988 */ /* 0x0005e20008000824 */
[----:B------:R-:W-:Y:S02]  /*0970*/  LOP3.LUT R5, R5, 0x7, RZ, 0xb8, !PT ;  /* 0x0000000705057812 */ /* 0x000fe400078eb8ff */
[----:B-1----:R-:W-:-:S03]  /*0980*/  LOP3.LUT R4, R4, 0xf, R11, 0xb8, !PT ;  /* 0x0000000f04047812 */ /* 0x002fc600078eb80b */
[----:B------:R2:W-:Y:S04]  /*0990*/  STS [UR36+0x34], R5 ;  /* 0x00003405ff007988 */ /* 0x0005e80008000824 */
[----:B------:R2:W-:Y:S02]  /*09a0*/  STS [UR36+0x1c], R4 ;  /* 0x00001c04ff007988 */ /* 0x0005e40008000824 */
.L_x_21:
[----:B------:R-:W-:Y:S05]  /*09b0*/  BSYNC B2 ;  /* 0x0000000000027941 */ /* 0x000fea0003800000 */
.L_x_20:
[----:B------:R-:W-:Y:S04]  /*09c0*/  BSSY B3, `(.L_x_22) ;  /* 0x000001a000037945 */ /* 0x000fe80003800000 */
[----:B------:R-:W-:Y:S04]  /*09d0*/  BSSY B2, `(.L_x_23) ;  /* 0x0000015000027945 */ /* 0x000fe80003800000 */
[----:B------:R-:W-:Y:S05]  /*09e0*/  @P2 BRA `(.L_x_24) ;  /* 0x0000000000202947 */ /* 0x000fea0003800000 */
[----:B-1234-:R-:W1:Y:S02]  /*09f0*/  LDS R4, [UR36+0x34] ;  /* 0x00003424ff047984 */ /* 0x01ee640008000800 */
[----:B-1----:R-:W-:-:S05]  /*0a00*/  LOP3.LUT R4, R4, 0x38, RZ, 0xb8, !PT ;  /* 0x0000003804047812 */ /* 0x002fca00078eb8ff */
[----:B------:R1:W-:Y:S01]  /*0a10*/  STS [UR36+0x34], R4 ;  /* 0x00003404ff007988 */ /* 0x0003e20008000824 */
[----:B------:R-:W-:Y:S05]  /*0a20*/  @P2 BRA `(.L_x_25) ;  /* 0x0000000000202947 */ /* 0x000fea0003800000 */
[----:B-1----:R-:W1:Y:S01]  /*0a30*/  LDS R4, [UR36+0x8] ;  /* 0x00000824ff047984 */ /* 0x002e620008000800 */
[----:B------:R-:W-:-:S05]  /*0a40*/  IMAD.MOV.U32 R5, RZ, RZ, 0x780 ;  /* 0x00000780ff057424 */ /* 0x000fca00078e00ff */
[----:B-1----:R-:W-:-:S05]  /*0a50*/  LOP3.LUT R4, R4, 0x500, R5, 0xd8, !PT ;  /* 0x0000050004047812 */ /* 0x002fca00078ed805 */
[----:B------:R1:W-:Y:S02]  /*0a60*/  STS [UR36+0x8], R4 ;  /* 0x00000804ff007988 */ /* 0x0003e40008000824 */
.L_x_24:
[----:B------:R-:W-:Y:S05]  /*0a70*/  @P2 BRA `(.L_x_26) ;  /* 0x0000000000282947 */ /* 0x000fea0003800000 */
[----:B-1234-:R-:W1:Y:S02]  /*0a80*/  LDS R4, [UR36+0x8] ;  /* 0x00000824ff047984 */ /* 0x01ee640008000800 */
[----:B-1----:R-:W-:-:S05]  /*0a90*/  LOP3.LUT R4, R4, 0x1800, RZ, 0xb8, !PT ;  /* 0x0000180004047812 */ /* 0x002fca00078eb8ff */
[----:B------:R2:W-:Y:S02]  /*0aa0*/  STS [UR36+0x8], R4 ;  /* 0x00000804ff007988 */ /* 0x0005e40008000824 */
.L_x_25:
[----:B------:R-:W-:Y:S05]  /*0ab0*/  @P2 BREAK B2 ;  /* 0x0000000000022942 */ /* 0x000fea0003800000 */
[----:B------:R-:W-:Y:S05]  /*0ac0*/  @P2 BRA `(.L_x_27) ;  /* 0x0000000000242947 */ /* 0x000fea0003800000 */
[----:B-12---:R-:W1:Y:S01]  /*0ad0*/  LDS R4, [UR36+0x8] ;  /* 0x00000824ff047984 */ /* 0x006e620008000800 */
[----:B------:R-:W-:-:S05]  /*0ae0*/  IMAD.MOV.U32 R5, RZ, RZ, 0x6000 ;  /* 0x00006000ff057424 */ /* 0x000fca00078e00ff */
[----:B-1----:R-:W-:-:S04]  /*0af0*/  LOP3.LUT R4, R4, 0x6000, R5, 0xd8, !PT ;  /* 0x0000600004047812 */ /* 0x002fc800078ed805 */
[----:B------:R-:W-:-:S05]  /*0b00*/  LOP3.LUT R4, R4, 0x400000, RZ, 0xb8, !PT ;  /* 0x0040000004047812 */ /* 0x000fca00078eb8ff */
[----:B------:R1:W-:Y:S02]  /*0b10*/  STS [UR36+0x8], R4 ;  /* 0x00000804ff007988 */ /* 0x0003e40008000824 */
.L_x_26:
[----:B------:R-:W-:Y:S05]  /*0b20*/  BSYNC B2 ;  /* 0x0000000000027941 */ /* 0x000fea0003800000 */
.L_x_23:
[----:B-1234-:R-:W1:Y:S02]  /*0b30*/  @!P2 LDS R4, [UR36+0x8] ;  /* 0x00000824ff04a984 */ /* 0x01ee640008000800 */
[----:B-1----:R-:W-:-:S05]  /*0b40*/  @!P2 LOP3.LUT R4, R4, 0x8000, RZ, 0xb8, !PT ;  /* 0x000080000404a812 */ /* 0x002fca00078eb8ff */
[----:B------:R3:W-:Y:S02]  /*0b50*/  @!P2 STS [UR36+0x8], R4 ;  /* 0x00000804ff00a988 */ /* 0x0007e40008000824 */
.L_x_27:
[----:B------:R-:W-:Y:S05]  /*0b60*/  BSYNC B3 ;  /* 0x0000000000037941 */ /* 0x000fea0003800000 */
.L_x_22:
[----:B------:R-:W-:Y:S05]  /*0b70*/  WARPSYNC.ALL ;  /* 0x0000000000007948 */ /* 0x000fea0003800000 */
[----:B------:R-:W-:-:S04]  /*0b80*/  UIADD3 UR7, UR8, 0x80, URZ ;  /* 0x0000008008077890 */ /* 0x000fc8000fffe03f */
[----:B------:R-:W-:-:S04]  /*0b90*/  UIADD3 UR6, UP0, UR7, UR38, URZ ;  /* 0x0000002607067290 */ /* 0x000fc8000ff1e03f */
[----:B------:R-:W-:Y:S01]  /*0ba0*/  ULEA.HI.X.SX32 UR7, UR7, UR39, 0x1, UP0 ;  /* 0x0000002707077291 */ /* 0x000fe200080f0e3f */
[----:B------:R-:W-:Y:S11]  /*0bb0*/  @P0 BRA `(.L_x_28) ;  /* 0x0000000000280947 */ /* 0x000ff60003800000 */
[----:B-123--:R-:W1:Y:S01]  /*0bc0*/  S2R R4, SR_LANEID ;  /* 0x0000000000047919 */ /* 0x00ee620000000000 */
[----:B------:R-:W-:Y:S05]  /*0bd0*/  WARPSYNC.ALL ;  /* 0x0000000000007948 */ /* 0x000fea0003800000 */
[----:B-1----:R-:W-:-:S05]  /*0be0*/  IMAD.SHL.U32 R8, R4, 0x4, RZ ;  /* 0x0000000404087824 */ /* 0x002fca00078e00ff */
[----:B------:R-:W1:Y:S01]  /*0bf0*/  LDS R7, [R8+UR36] ;  /* 0x0000002408077984 */ /* 0x000e620008000800 */
[----:B------:R-:W-:-:S05]  /*0c00*/  IADD3 R4, P1, R8, UR6, RZ ;  /* 0x0000000608047c10 */ /* 0x000fca000ff3e0ff */
[----:B------:R-:W-:-:S05]  /*0c10*/  IMAD.X R5, RZ, RZ, UR7, P1 ;  /* 0x00000007ff057e24 */ /* 0x000fca00088e06ff */
[----:B-1----:R4:W2:Y:S01]  /*0c20*/  ATOMG.E.EXCH.STRONG.GPU PT, RZ, [R4], R7 ;  /* 0x0000000704ff73a8 */ /* 0x0028a200041ee100 */
[----:B------:R-:W-:-:S04]  /*0c30*/  DEPBAR {5,4,3,2,1,0} ;  /* 0x0000003f0000791a */ /* 0x000fc80000000000 */
[----:B------:R4:W-:Y:S01]  /*0c40*/  UTMACCTL.IV [UR6] ;  /* 0x00000000060079b9 */ /* 0x0009e20008000000 */
[----:B------:R-:W-:Y:S01]  /*0c50*/  NOP ;  /* 0x0000000000007918 */ /* 0x000fe20000000000 */
.L_x_28:
[----:B------:R-:W-:Y:S05]  /*0c60*/  @P0 BRA `(.L_x_29) ;  /* 0x00000000000c0947 */ /* 0x000fea0003800000 */
[----:B------:R0:W-:Y:S01]  /*0c70*/  UTMACMDFLUSH ;  /* 0x00000000000079b7 */ /* 0x0001e20000000000 */
[----:B------:R-:W-:Y:S05]  /*0c80*/  @P0 BRA `(.L_x_29) ;  /* 0x0000000000040947 */ /* 0x000fea0003800000 */
[----:B------:R-:W-:-:S04]  /*0c90*/  DEPBAR.LE SB0, 0x0 ;  /* 0x000080000000791a */ /* 0x000fc80000000000 */
.L_x_29:
[----:B------:R-:W-:Y:S05]  /*0ca0*/  WARPSYNC.ALL ;  /* 0x0000000000007948 */ /* 0x000fea0003800000 */
[----:B--2---:R-:W-:Y:S06]  /*0cb0*/  BAR.SYNC.DEFER_BLOCKING 0x0 ;  /* 0x0000000000007b1d */ /* 0x004fec0000010000 */
[----:B------:R-:W-:Y:S02]  /*0cc0*/  BSSY B3, `(.L_x_30) ;  /* 0x000000b000037945 */ /* 0x000fe40003800000 */
[----:B------:R-:W-:Y:S06]  /*0cd0*/  BAR.SYNC.DEFER_BLOCKING 0x0 ;  /* 0x0000000000007b1d */ /* 0x000fec0000010000 */
[----:B------:R2:W-:Y:S01]  /*0ce0*/  @!P0 STS [R12], RZ ;  /* 0x000000ff0c008388 */ /* 0x0005e20000000800 */
[----:B------:R-:W-:Y:S01]  /*0cf0*/  NOP ;  /* 0x0000000000007918 */ /* 0x000fe20000000000 */
[----:B------:R-:W-:Y:S05]  /*0d00*/  @P2 BRA `(.L_x_31) ;  /* 0x0000000000182947 */ /* 0x000fea0003800000 */
[----:B-1-34-:R-:W1:Y:S01]  /*0d10*/  LDS R4, [UR36+0x8] ;  /* 0x00000824ff047984 */ /* 0x01ae620008000800 */
[----:B------:R-:W3:Y:S01]  /*0d20*/  LDC.64 R10, c[0x0][0x220] ;  /* 0x00008800ff0a7b82 */ /* 0x000ee20000000a00 */
[----:B------:R-:W-:Y:S02]  /*0d30*/  IMAD.MOV.U32 R5, RZ, RZ, 0x70 ;  /* 0x00000070ff057424 */ /* 0x000fe400078e00ff */
[----:B---3--:R3:W-:Y:S03]  /*0d40*/  STS.64 [UR36], R10 ;  /* 0x0000000aff007988 */ /* 0x0087e60008000a24 */
[----:B-1----:R-:W-:-:S05]  /*0d50*/  LOP3.LUT R4, R4, 0x10, R5, 0xd8, !PT ;  /* 0x0000001004047812 */ /* 0x002fca00078ed805 */
[----:B------:R3:W-:Y:S02]  /*0d60*/  STS [UR36+0x8], R4 ;  /* 0x00000804ff007988 */ /* 0x0007e40008000824 */
.L_x_31:
[----:B----4-:R-:W-:Y:S05]  /*0d70*/  BSYNC B3 ;  /* 0x0000000000037941 */ /* 0x010fea0003800000 */
.L_x_30:
[----:B------:R-:W-:Y:S04]  /*0d80*/  BSSY B4, `(.L_x_32) ;  /* 0x0000011000047945 */ /* 0x000fe80003800000 */
[----:B------:R-:W-:Y:S04]  /*0d90*/  BSSY B3, `(.L_x_33) ;  /* 0x000000e000037945 */ /* 0x000fe80003800000 */
[----:B------:R-:W-:Y:S05]  /*0da0*/  @P2 BRA `(.L_x_34) ;  /* 0x0000000000242947 */ /* 0x000fea0003800000 */
[----:B-1-3--:R-:W1:Y:S01]  /*0db0*/  LDS R4, [UR36+0x34] ;  /* 0x00003424ff047984 */ /* 0x00ae620008000800 */
[----:B------:R-:W-:-:S05]  /*0dc0*/  IMAD.MOV.U32 R5, RZ, RZ, 0x3f000000 ;  /* 0x3f000000ff057424 */ /* 0x000fca00078e00ff */
[----:B-1----:R-:W-:-:S05]  /*0dd0*/  LOP3.LUT R4, R4, 0xff000000, R5, 0xb8, !PT ;  /* 0xff00000004047812 */ /* 0x002fca00078eb805 */
[----:B------:R1:W-:Y:S01]  /*0de0*/  STS [UR36+0x34], R4 ;  /* 0x00003404ff007988 */ /* 0x0003e20008000824 */
[----:B------:R-:W-:Y:S05]  /*0df0*/  @P2 BRA `(.L_x_35) ;  /* 0x00000000001c2947 */ /* 0x000fea0003800000 */
[----:B-1----:R-:W1:Y:S01]  /*0e00*/  LDS R4, [UR36+0x38] ;  /* 0x00003824ff047984 */ /* 0x002e620008000800 */
[----:B------:R-:W-:-:S05]  /*0e10*/  IMAD.MOV.U32 R5, RZ, RZ, 0x7f ;  /* 0x0000007fff057424 */ /* 0x000fca00078e00ff */
[----:B-1----:R-:W-:-:S05]  /*0e20*/  LOP3.LUT R4, R4, 0xff, R5, 0xb8, !PT ;  /* 0x000000ff04047812 */ /* 0x002fca00078eb805 */
[----:B------:R4:W-:Y:S02]  /*0e30*/  STS [UR36+0x38], R4 ;  /* 0x00003804ff007988 */ /* 0x0009e40008000824 */
.L_x_34:
[----:B------:R-:W-:Y:S05]  /*0e40*/  @P2 BREAK B3 ;  /* 0x0000000000032942 */ /* 0x000fea0003800000 */
[----:B------:R-:W-:Y:S05]  /*0e50*/  @P2 BRA `(.L_x_36) ;  /* 0x00000000000c2947 */ /* 0x000fea0003800000 */
[----:B------:R1:W-:Y:S02]  /*0e60*/  STS [UR36+0x20], R6 ;  /* 0x00002006ff007988 */ /* 0x0003e40008000824 */
.L_x_35:
[----:B------:R-:W-:Y:S05]  /*0e70*/  BSYNC B3 ;  /* 0x0000000000037941 */ /* 0x000fea0003800000 */
.L_x_33:
[----:B------:R1:W-:Y:S02]  /*0e80*/  @!P2 STS [UR36+0x24], R3 ;  /* 0x00002403ff00a988 */ /* 0x0003e40008000824 */
.L_x_36:
[----:B------:R-:W-:Y:S05]  /*0e90*/  BSYNC B4 ;  /* 0x0000000000047941 */ /* 0x000fea0003800000 */
.L_x_32:
[----:B------:R-:W-:Y:S05]  /*0ea0*/  WARPSYNC.ALL ;  /* 0x0000000000007948 */ /* 0x000fea0003800000 */
[----:B------:R-:W-:Y:S04]  /*0eb0*/  BSSY B4, `(.L_x_37) ;  /* 0x000000e000047945 */ /* 0x000fe80003800000 */
[----:B------:R-:W-:Y:S05]  /*0ec0*/  @P2 BRA `(.L_x_38) ;  /* 0x0000000000302947 */ /* 0x000fea0003800000 */
[----:B-1-34-:R-:W1:Y:S01]  /*0ed0*/  LDS R4, [UR36+0x34] ;  /* 0x00003424ff047984 */ /* 0x01ae620008000800 */
[----:B------:R-:W3:Y:S03]  /*0ee0*/  LDC.64 R10, c[0x0][0x248] ;  /* 0x00009200ff0a7b82 */ /* 0x000ee60000000a00 */
[----:B------:R-:W4:Y:S01]  /*0ef0*/  LDS R3, [UR36+0x1c] ;  /* 0x00001c24ff037984 */ /* 0x000f220008000800 */
[C---:B---3--:R-:W-:Y:S01]  /*0f00*/  SHF.L.U64.HI R6, R10.reuse, 0x1, R11 ;  /* 0x000000010a067819 */ /* 0x048fe2000001020b */
[----:B------:R-:W-:-:S03]  /*0f10*/  IMAD.SHL.U32 R5, R10, 0x2, RZ ;  /* 0x000000020a057824 */ /* 0x000fc600078e00ff */
[--C-:B------:R-:W-:Y:S02]  /*0f20*/  SHF.R.U32.HI R8, RZ, 0x4, R6.reuse ;  /* 0x00000004ff087819 */ /* 0x100fe40000011606 */
[----:B------:R-:W-:-:S05]  /*0f30*/  SHF.R.U64 R5, R5, 0x4, R6 ;  /* 0x0000000405057819 */ /* 0x000fca0000001206 */
[----:B------:R3:W-:Y:S01]  /*0f40*/  STS [UR36+0xc], R5 ;  /* 0x00000c05ff007988 */ /* 0x0007e20008000824 */
[----:B-1----:R-:W-:Y:S02]  /*0f50*/  LOP3.LUT R4, R4, 0x7, RZ, 0xb8, !PT ;  /* 0x0000000704047812 */ /* 0x002fe400078eb8ff */
[----:B----4-:R-:W-:-:S03]  /*0f60*/  LOP3.LUT R3, R3, 0xf, R8, 0xb8, !PT ;  /* 0x0000000f03037812 */ /* 0x010fc600078eb808 */
[----:B------:R3:W-:Y:S04]  /*0f70*/  STS [UR36+0x34], R4 ;  /* 0x00003404ff007988 */ /* 0x0007e80008000824 */
[----:B------:R3:W-:Y:S02]  /*0f80*/  STS [UR36+0x1c], R3 ;  /* 0x00001c03ff007988 */ /* 0x0007e40008000824 */
.L_x_38:
[----:B------:R-:W-:Y:S05]  /*0f90*/  BSYNC B4 ;  /* 0x0000000000047941 */ /* 0x000fea0003800000 */
.L_x_37:
[----:B------:R-:W-:Y:S04]  /*0fa0*/  BSSY B4, `(.L_x_39) ;  /* 0x000001a000047945 */ /* 0x000fe80003800000 */
[----:B------:R-:W-:Y:S04]  /*0fb0*/  BSSY B5, `(.L_x_40) ;  /* 0x0000015000057945 */ /* 0x000fe80003800000 */
[----:B------:R-:W-:Y:S05]  /*0fc0*/  @P2 BRA `(.L_x_41) ;  /* 0x0000000000202947 */ /* 0x000fea0003800000 */
[----:B-1-3--:R-:W1:Y:S02]  /*0fd0*/  LDS R3, [UR36+0x34] ;  /* 0x00003424ff037984 */ /* 0x00ae640008000800 */
[----:B-1----:R-:W-:-:S05]  /*0fe0*/  LOP3.LUT R3, R3, 0x38, RZ, 0xb8, !PT ;  /* 0x0000003803037812 */ /* 0x002fca00078eb8ff */
[----:B------:R1:W-:Y:S01]  /*0ff0*/  STS [UR36+0x34], R3 ;  /* 0x00003403ff007988 */ /* 0x0003e20008000824 */
[----:B------:R-:W-:Y:S05]  /*1000*/  @P2 BRA `(.L_x_42) ;  /* 0x0000000000202947 */ /* 0x000fea0003800000 */
[----:B-1----:R-:W1:Y:S01]  /*1010*/  LDS R3, [UR36+0x8] ;  /* 0x00000824ff037984 */ /* 0x002e620008000800 */
[----:B----4-:R-:W-:-:S05]  /*1020*/  IMAD.MOV.U32 R4, RZ, RZ, 0x780 ;  /* 0x00000780ff047424 */ /* 0x010fca00078e00ff */
[----:B-1----:R-:W-:-:S05]  /*1030*/  LOP3.LUT R3, R3, 0x500, R4, 0xd8, !PT ;  /* 0x0000050003037812 */ /* 0x002fca00078ed804 */
[----:B------:R1:W-:Y:S02]  /*1040*/  STS [UR36+0x8], R3 ;  /* 0x00000803ff007988 */ /* 0x0003e40008000824 */
.L_x_41:
[----:B------:R-:W-:Y:S05]  /*1050*/  @P2 BRA `(.L_x_43) ;  /* 0x0000000000282947 */ /* 0x000fea0003800000 */
[----:B-1-3--:R-:W1:Y:S02]  /*1060*/  LDS R3, [UR36+0x8] ;  /* 0x00000824ff037984 */ /* 0x00ae640008000800 */
[----:B-1----:R-:W-:-:S05]  /*1070*/  LOP3.LUT R3, R3, 0x1800, RZ, 0xb8, !PT ;  /* 0x0000180003037812 */ /* 0x002fca00078eb8ff */
[----:B------:R3:W-:Y:S02]  /*1080*/  STS [UR36+0x8], R3 ;  /* 0x00000803ff007988 */ /* 0x0007e40008000824 */
.L_x_42:
[----:B------:R-:W-:Y:S05]  /*1090*/  @P2 BREAK B5 ;  /* 0x0000000000052942 */ /* 0x000fea0003800000 */
[----:B------:R-:W-:Y:S05]  /*10a0*/  @P2 BRA `(.L_x_44) ;  /* 0x0000000000242947 */ /* 0x000fea0003800000 */
[----:B-1-3--:R-:W1:Y:S01]  /*10b0*/  LDS R3, [UR36+0x8] ;  /* 0x00000824ff037984 */ /* 0x00ae620008000800 */
[----:B----4-:R-:W-:-:S05]  /*10c0*/  IMAD.MOV.U32 R4, RZ, RZ, 0x6000 ;  /* 0x00006000ff047424 */ /* 0x010fca00078e00ff */
[----:B-1----:R-:W-:-:S04]  /*10d0*/  LOP3.LUT R3, R3, 0x6000, R4, 0xd8, !PT ;  /* 0x0000600003037812 */ /* 0x002fc800078ed804 */
[----:B------:R-:W-:-:S05]  /*10e0*/  LOP3.LUT R3, R3, 0x400000, RZ, 0xb8, !PT ;  /* 0x0040000003037812 */ /* 0x000fca00078eb8ff */
[----:B------:R1:W-:Y:S02]  /*10f0*/  STS [UR36+0x8], R3 ;  /* 0x00000803ff007988 */ /* 0x0003e40008000824 */
.L_x_43:
[----:B------:R-:W-:Y:S05]  /*1100*/  BSYNC B5 ;  /* 0x0000000000057941 */ /* 0x000fea0003800000 */
.L_x_40:
[----:B-1-3--:R-:W1:Y:S02]  /*1110*/  @!P2 LDS R3, [UR36+0x8] ;  /* 0x00000824ff03a984 */ /* 0x00ae640008000800 */
[----:B-1----:R-:W-:-:S05]  /*1120*/  @!P2 LOP3.LUT R3, R3, 0x8000, RZ, 0xb8, !PT ;  /* 0x000080000303a812 */ /* 0x002fca00078eb8ff */
[----:B------:R1:W-:Y:S02]  /*1130*/  @!P2 STS [UR36+0x8], R3 ;  /* 0x00000803ff00a988 */ /* 0x0003e40008000824 */
.L_x_44:
[----:B------:R-:W-:Y:S05]  /*1140*/  BSYNC B4 ;  /* 0x0000000000047941 */ /* 0x000fea0003800000 */
.L_x_39:
[----:B------:R-:W-:Y:S05]  /*1150*/  WARPSYNC.ALL ;  /* 0x0000000000007948 */ /* 0x000fea0003800000 */
[----:B------:R-:W-:Y:S01]  /*1160*/  UIADD3 UR8, UR8, 0x100, URZ ;  /* 0x0000010008087890 */ /* 0x000fe2000fffe03f */
[----:B------:R-:W-:Y:S02]  /*1170*/  ISETP.GE.AND P1, PT, R9, 0x1, PT ;  /* 0x000000010900780c */ /* 0x000fe40003f26270 */
[----:B------:R-:W-:Y:S02]  /*1180*/  CS2R R56, SRZ ;  /* 0x0000000000387805 */ /* 0x000fe4000001ff00 */
[----:B------:R-:W-:Y:S01]  /*1190*/  CS2R R58, SRZ ;  /* 0x00000000003a7805 */ /* 0x000fe2000001ff00 */
[----:B------:R-:W-:Y:S01]  /*11a0*/  UIADD3 UR52, UP0, UR8, UR38, URZ ;  /* 0x0000002608347290 */ /* 0x000fe2000ff1e03f */
[----:B------:R-:W-:-:S02]  /*11b0*/  CS2R R60, SRZ ;  /* 0x00000000003c7805 */ /* 0x000fc4000001ff00 */
[----:B------:R-:W-:Y:S02]  /*11c0*/  CS2R R62, SRZ ;  /* 0x00000000003e7805 */ /* 0x000fe4000001ff00 */
[----:B------:R-:W-:Y:S01]  /*11d0*/  CS2R R64, SRZ ;  /* 0x0000000000407805 */ /* 0x000fe2000001ff00 */
[----:B------:R-:W-:Y:S01]  /*11e0*/  ULEA.HI.X.SX32 UR39, UR8, UR39, 0x1, UP0 ;  /* 0x0000002708277291 */ /* 0x000fe200080f0e3f */
[----:B------:R-:W-:Y:S02]  /*11f0*/  CS2R R66, SRZ ;  /* 0x0000000000427805 */ /* 0x000fe4000001ff00 */
[----:B------:R-:W-:Y:S02]  /*1200*/  CS2R R68, SRZ ;  /* 0x0000000000447805 */ /* 0x000fe4000001ff00 */
[----:B------:R-:W-:Y:S02]  /*1210*/  CS2R R70, SRZ ;  /* 0x0000000000467805 */ /* 0x000fe4000001ff00 */
[----:B------:R-:W-:-:S02]  /*1220*/  CS2R R72, SRZ ;  /* 0x0000000000487805 */ /* 0x000fc4000001ff00 */
[----:B------:R-:W-:Y:S02]  /*1230*/  CS2R R74, SRZ ;  /* 0x00000000004a7805 */ /* 0x000fe4000001ff00 */
[----:B------:R-:W-:Y:S02]  /*1240*/  CS2R R76, SRZ ;  /* 0x00000000004c7805 */ /* 0x000fe4000001ff00 */
[----:B------:R-:W-:Y:S02]  /*1250*/  CS2R R78, SRZ ;  /* 0x00000000004e7805 */ /* 0x000fe4000001ff00 */
[----:B------:R-:W-:Y:S02]  /*1260*/  CS2R R80, SRZ ;  /* 0x0000000000507805 */ /* 0x000fe4000001ff00 */
[----:B------:R-:W-:Y:S02]  /*1270*/  CS2R R82, SRZ ;  /* 0x0000000000527805 */ /* 0x000fe4000001ff00 */
[----:B------:R-:W-:-:S02]  /*1280*/  CS2R R84, SRZ ;  /* 0x0000000000547805 */ /* 0x000fc4000001ff00 */
[----:B------:R-:W-:Y:S02]  /*1290*/  CS2R R86, SRZ ;  /* 0x0000000000567805 */ /* 0x000fe4000001ff00 */
[----:B------:R-:W-:Y:S02]  /*12a0*/  CS2R R24, SRZ ;  /* 0x0000000000187805 */ /* 0x000fe4000001ff00 */
[----:B------:R-:W-:Y:S02]  /*12b0*/  CS2R R26, SRZ ;  /* 0x00000000001a7805 */ /* 0x000fe4000001ff00 */
[----:B------:R-:W-:Y:S01]  /*12c0*/  CS2R R28, SRZ ;  /* 0x00000000001c7805 */ /* 0x000fe2000001ff00 */
[----:B------:R-:W-:Y:S01]  /*12d0*/  IMAD.MOV.U32 R30, RZ, RZ, RZ ;  /* 0x000000ffff1e7224 */ /* 0x000fe200078e00ff */
[----:B------:R-:W-:Y:S06]  /*12e0*/  @P0 BRA `(.L_x_45) ;  /* 0x00000000002c0947 */ /* 0x000fec0003800000 */
[----:B-1-3--:R-:W1:Y:S01]  /*12f0*/  S2R R3, SR_LANEID ;  /* 0x0000000000037919 */ /* 0x00ae620000000000 */
[----:B------:R-:W-:Y:S05]  /*1300*/  WARPSYNC.ALL ;  /* 0x0000000000007948 */ /* 0x000fea0003800000 */
[----:B-1----:R-:W-:-:S05]  /*1310*/  IMAD.SHL.U32 R6, R3, 0x4, RZ ;  /* 0x0000000403067824 */ /* 0x002fca00078e00ff */
[----:B------:R-:W1:Y:S01]  /*1320*/  LDS R3, [R6+UR36] ;  /* 0x0000002406037984 */ /* 0x000e620008000800 */
[----:B----4-:R-:W-:Y:S01]  /*1330*/  IADD3 R4, P3, R6, UR52, RZ ;  /* 0x0000003406047c10 */ /* 0x010fe2000ff7e0ff */
[----:B------:R-:W-:-:S04]  /*1340*/  UMOV UR38, UR52 ;  /* 0x0000003400267c82 */ /* 0x000fc80008000000 */
[----:B------:R-:W-:-:S05]  /*1350*/  IMAD.X R5, RZ, RZ, UR39, P3 ;  /* 0x00000027ff057e24 */ /* 0x000fca00098e06ff */
[----:B-1----:R1:W3:Y:S01]  /*1360*/  ATOMG.E.EXCH.STRONG.GPU PT, RZ, [R4], R3 ;  /* 0x0000000304ff73a8 */ /* 0x0022e200041ee100 */
[----:B------:R-:W-:-:S04]  /*1370*/  DEPBAR {5,4,3,2,1,0} ;  /* 0x0000003f0000791a */ /* 0x000fc80000000000 */
[----:B------:R1:W-:Y:S01]  /*1380*/  UTMACCTL.IV [UR38] ;  /* 0x00000000260079b9 */ /* 0x0003e20008000000 */
[----:B------:R-:W-:Y:S01]  /*1390*/  NOP ;  /* 0x0000000000007918 */ /* 0x000fe20000000000 */
.L_x_45:
[----:B------:R-:W-:Y:S05]  /*13a0*/  @P0 BRA `(.L_x_46) ;  /* 0x00000000000c0947 */ /* 0x000fea0003800000 */
[----:B------:R0:W-:Y:S01]  /*13b0*/  UTMACMDFLUSH ;  /* 0x00000000000079b7 */ /* 0x0001e20000000000 */
[----:B------:R-:W-:Y:S05]  /*13c0*/  @P0 BRA `(.L_x_46) ;  /* 0x0000000000040947 */ /* 0x000fea0003800000 */
[----:B------:R-:W-:-:S04]  /*13d0*/  DEPBAR.LE SB0, 0x0 ;  /* 0x000080000000791a */ /* 0x000fc80000000000 */
.L_x_46:
[----:B------:R-:W-:Y:S05]  /*13e0*/  WARPSYNC.ALL ;  /* 0x0000000000007948 */ /* 0x000fea0003800000 */
[----:B---3--:R-:W-:Y:S01]  /*13f0*/  BAR.SYNC.DEFER_BLOCKING 0x0 ;  /* 0x0000000000007b1d */ /* 0x008fe20000010000 */
[----:B------:R-:W-:Y:S01]  /*1400*/  USHF.L.U32 UR15, UR53, 0x6, URZ ;  /* 0x00000006350f7899 */ /* 0x000fe2000800063f */
[----:B------:R-:W-:Y:S01]  /*1410*/  IMAD.MOV.U32 R31, RZ, RZ, RZ ;  /* 0x000000ffff1f7224 */ /* 0x000fe200078e00ff */
[----:B------:R-:W-:Y:S02]  /*1420*/  CS2R R32, SRZ ;  /* 0x0000000000207805 */ /* 0x000fe4000001ff00 */
[----:B------:R-:W-:-:S02]  /*1430*/  CS2R R34, SRZ ;  /* 0x0000000000227805 */ /* 0x000fc4000001ff00 */
[----:B------:R-:W-:Y:S01]  /*1440*/  CS2R R36, SRZ ;  /* 0x0000000000247805 */ /* 0x000fe2000001ff00 */
[----:B------:R-:W-:Y:S01]  /*1450*/  VOTEU.ALL UP0, P2 ;  /* 0x00000000003f7886 */ /* 0x000fe20001000000 */
[----:B------:R-:W-:Y:S01]  /*1460*/  UMOV UR8, 0x1 ;  /* 0x0000000100087882 */ /* 0x000fe20000000000 */
[----:B------:R-:W-:Y:S01]  /*1470*/  VOTEU.ALL UP1, P2 ;  /* 0x00000000003f7886 */ /* 0x000fe20001020000 */
[----:B------:R-:W-:Y:S02]  /*1480*/  CS2R R38, SRZ ;  /* 0x0000000000267805 */ /* 0x000fe4000001ff00 */
[----:B------:R-:W-:Y:S01]  /*1490*/  CS2R R40, SRZ ;  /* 0x0000000000287805 */ /* 0x000fe2000001ff00 */
[----:B------:R-:W-:-:S04]  /*14a0*/  @!UP0 UIADD3 UR10, -UR8, 0x100000, URZ ;  /* 0x00100000080a8890 */ /* 0x000fc8000fffe13f */
[----:B------:R-:W-:Y:S02]  /*14b0*/  @!UP0 USHF.L.U32 UR11, UR10, 0xb, URZ ;  /* 0x0000000b0a0b8899 */ /* 0x000fe4000800063f */
[----:B------:R-:W-:Y:S01]  /*14c0*/  @!UP0 USHF.L.U32 UR10, UR10, 0x1, URZ ;  /* 0x000000010a0a8899 */ /* 0x000fe2000800063f */
[----:B------:R-:W-:Y:S01]  /*14d0*/  CS2R R42, SRZ ;  /* 0x00000000002a7805 */ /* 0x000fe2000001ff00 */
[----:B------:R-:W-:-:S04]  /*14e0*/  @!UP0 UIADD3 UR8, -UR8, 0x100000, URZ ;  /* 0x0010000008088890 */ /* 0x000fc8000fffe13f */
[----:B------:R-:W-:Y:S02]  /*14f0*/  @!UP0 USHF.L.U32 UR9, UR8, 0xb, URZ ;  /* 0x0000000b08098899 */ /* 0x000fe4000800063f */
[----:B------:R-:W-:Y:S01]  /*1500*/  @!UP0 USHF.L.U32 UR8, UR8, 0x1, URZ ;  /* 0x0000000108088899 */ /* 0x000fe2000800063f */
[----:B------:R-:W-:Y:S01]  /*1510*/  CS2R R44, SRZ ;  /* 0x00000000002c7805 */ /* 0x000fe2000001ff00 */
[----:B------:R-:W-:Y:S01]  /*1520*/  VOTEU.ALL UP0, P2 ;  /* 0x00000000003f7886 */ /* 0x000fe20001000000 */
[----:B------:R-:W-:Y:S02]  /*1530*/  CS2R R46, SRZ ;  /* 0x00000000002e7805 */ /* 0x000fe4000001ff00 */
[----:B------:R-:W-:Y:S02]  /*1540*/  CS2R R48, SRZ ;  /* 0x0000000000307805 */ /* 0x000fe4000001ff00 */
[----:B------:R-:W-:Y:S02]  /*1550*/  CS2R R50, SRZ ;  /* 0x0000000000327805 */ /* 0x000fe4000001ff00 */
[----:B------:R-:W-:-:S02]  /*1560*/  CS2R R52, SRZ ;  /* 0x0000000000347805 */ /* 0x000fc4000001ff00 */
[----:B------:R-:W-:Y:S01]  /*1570*/  CS2R R54, SRZ ;  /* 0x0000000000367805 */ /* 0x000fe2000001ff00 */
[----:B------:R-:W3:Y:S02]  /*1580*/  FENCE.VIEW.ASYNC.S ;  /* 0x00000000000073c6 */ /* 0x000ee40000000000 */
[----:B---3--:R3:W4:Y:S02]  /*1590*/  @!UP0 SYNCS.EXCH.64 URZ, [UR36+0x18000], UR10 ;  /* 0x0180000a243f85b2 */ /* 0x0087240008000100 */
[----:B----4-:R-:W-:Y:S01]  /*15a0*/  BAR.SYNC.DEFER_BLOCKING 0x0 ;  /* 0x0000000000007b1d */ /* 0x010fe20000010000 */
[----:B---3--:R-:W-:-:S05]  /*15b0*/  USHF.L.U32 UR11, UR54, 0x7, URZ ;  /* 0x00000007360b7899 */ /* 0x008fca000800063f */
[----:B------:R3:W4:Y:S01]  /*15c0*/  @!UP1 SYNCS.EXCH.64 URZ, [UR36+0x18008], UR8 ;  /* 0x01800808243f95b2 */ /* 0x0007220008000100 */
[----:B------:R-:W-:Y:S06]  /*15d0*/  @!P1 BRA `(.L_x_47) ;  /* 0x0000000800189947 */ /* 0x000fec0003800000 */
[----:B-1----:R-:W-:Y:S02]  /*15e0*/  SHF.R.U32.HI R3, RZ, 0x5, R0 ;  /* 0x00000005ff037819 */ /* 0x002fe40000011600 */
[----:B------:R-:W-:Y:S02]  /*15f0*/  CS2R R56, SRZ ;  /* 0x0000000000387805 */ /* 0x000fe4000001ff00 */
[----:B------:R-:W-:Y:S02]  /*1600*/  CS2R R58, SRZ ;  /* 0x00000000003a7805 */ /* 0x000fe4000001ff00 */
[----:B------:R-:W-:Y:S02]  /*1610*/  CS2R R60, SRZ ;  /* 0x00000000003c7805 */ /* 0x000fe4000001ff00 */
[----:B------:R-:W-:Y:S02]  /*1620*/  R2UR UR56, R3 ;  /* 0x00000000033872ca */ /* 0x000fe400000e0000 */
        /* <DEDUP_REMOVED lines=29> */
[----:B------:R-:W-:Y:S01]  /*1800*/  UMOV UR38, URZ ;  /* 0x0000003f00267c82 */ /* 0x000fe20008000000 */
[----:B------:R-:W-:-:S05]  /*1810*/  UMOV UR37, URZ ;  /* 0x0000003f00257c82 */ /* 0x000fca0008000000 */
.L_x_49:
[----:B----4-:R-:W-:Y:S01]  /*1820*/  BAR.SYNC.DEFER_BLOCKING 0x0 ;  /* 0x0000000000007b1d */ /* 0x010fe20000010000 */
[----:B------:R-:W-:Y:S01]  /*1830*/  ULEA UR22, UR38, UR36, 0x3 ;  /* 0x0000002426167291 */ /* 0x000fe2000f8e183f */
[----:B------:R-:W-:Y:S01]  /*1840*/  @!P2 IMAD.MOV.U32 R3, RZ, RZ, 0xc000 ;  /* 0x0000c000ff03a424 */ /* 0x000fe200078e00ff */
[----:B------:R-:W-:Y:S01]  /*1850*/  ELECT P0, URZ, PT ;  /* 0x00000000003f782f */ /* 0x000fe20003800000 */
[----:B---3--:R-:W-:-:S03]  /*1860*/  ULEA UR8, UR38, UR36, 0xe ;  /* 0x0000002426087291 */ /* 0x008fc6000f8e703f */
[----:B------:R-:W-:Y:S01]  /*1870*/  ISETP.LT.U32.AND P0, PT, R2, 0x40, P0 ;  /* 0x000000400200780c */ /* 0x000fe20000701070 */
[----:B------:R-:W-:Y:S02]  /*1880*/  ULEA UR20, UR38, UR36, 0xf ;  /* 0x0000002426147291 */ /* 0x000fe4000f8e783f */
[----:B------:R-:W-:Y:S02]  /*1890*/  ULOP3.LUT UR12, UR56, 0x1, URZ, 0xc0, !UPT ;  /* 0x00000001380c7892 */ /* 0x000fe4000f8ec03f */
[----:B------:R-:W-:Y:S02]  /*18a0*/  UIADD3 UR21, UR8, 0x10000, URZ ;  /* 0x0001000008157890 */ /* 0x000fe4000fffe03f */
[----:B------:R-:W-:Y:S02]  /*18b0*/  ULEA UR8, UR12, UR20, 0xe ;  /* 0x000000140c087291 */ /* 0x000fe4000f8e703f */
[----:B------:R-:W-:Y:S01]  /*18c0*/  ULEA UR10, UR12, UR37, 0x6 ;  /* 0x000000250c0a7291 */ /* 0x000fe2000f8e303f */
[----:B------:R-:W-:-:S03]  /*18d0*/  ELECT P1, URZ, PT ;  /* 0x00000000003f782f */ /* 0x000fc60003820000 */
[----:B------:R-:W-:Y:S01]  /*18e0*/  VOTEU.ANY UP0, P0 ;  /* 0x00000000003f7886 */ /* 0x000fe20000000100 */
[----:B------:R-:W-:Y:S01]  /*18f0*/  VOTEU.ANY UP2, P0 ;  /* 0x00000000003f7886 */ /* 0x000fe20000040100 */
[----:B------:R-:W-:Y:S01]  /*1900*/  ISETP.LT.U32.AND P1, PT, R2, 0x40, P1 ;  /* 0x000000400200780c */ /* 0x000fe20000f21070 */
[----:B------:R-:W-:Y:S01]  /*1910*/  ULEA UR12, UR12, UR21, 0xd ;  /* 0x000000150c0c7291 */ /* 0x000fe2000f8e683f */
[----:B------:R1:W-:Y:S01]  /*1920*/  @!P2 SYNCS.ARRIVE.TRANS64 RZ, [UR22+0x18000], R3 ;  /* 0x01800003ffffa9a7 */ /* 0x0003e20008000016 */
[----:B------:R3:W-:Y:S06]  /*1930*/  MEMBAR.ALL.CTA ;  /* 0x0000000000007992 */ /* 0x0007ec0000008000 */
[----:B---3--:R-:W3:Y:S01]  /*1940*/  FENCE.VIEW.ASYNC.S ;  /* 0x00000000000073c6 */ /* 0x008ee20000000000 */
[----:B------:R-:W-:Y:S01]  /*1950*/  @UP0 UIADD3 UR9, UR22, 0x18000, URZ ;  /* 0x0001800016090890 */ /* 0x000fe2000fffe03f */
[----:B------:R-:W-:Y:S01]  /*1960*/  @UP0 UMOV UR16, UR4 ;  /* 0x0000000400100c82 */ /* 0x000fe20008000000 */
[----:B------:R-:W-:Y:S01]  /*1970*/  @UP0 UMOV UR17, UR5 ;  /* 0x0000000500110c82 */ /* 0x000fe20008000000 */
[----:B------:R-:W-:Y:S01]  /*1980*/  UMOV UR14, UR10 ;  /* 0x0000000a000e7c82 */ /* 0x000fe20008000000 */
[----:B-1----:R-:W-:Y:S01]  /*1990*/  IMAD.U32 R3, RZ, RZ, UR55 ;  /* 0x00000037ff037e24 */ /* 0x002fe2000f8e00ff */
[----:B---3--:R-:W-:Y:S01]  /*19a0*/  VOTEU.ANY UP1, P1 ;  /* 0x00000000003f7886 */ /* 0x008fe20000820100 */
[----:B------:R-:W-:-:S03]  /*19b0*/  VOTEU.ANY UP3, P1 ;  /* 0x00000000003f7886 */ /* 0x000fc60000860100 */
[----:B------:R-:W-:Y:S01]  /*19c0*/  SHF.L.U32 R3, R3, 0x1f, RZ ;  /* 0x0000001f03037819 */ /* 0x000fe200000006ff */
[----:B------:R-:W-:Y:S01]  /*19d0*/  @UP1 UIADD3 UR13, UR22, 0x18000, URZ ;  /* 0x00018000160d1890 */ /* 0x000fe2000fffe03f */
[----:B------:R-:W-:Y:S01]  /*19e0*/  @UP1 UMOV UR18, UR6 ;  /* 0x0000000600121c82 */ /* 0x000fe20008000000 */
[----:B------:R-:W-:Y:S01]  /*19f0*/  @UP1 UMOV UR19, UR7 ;  /* 0x0000000700131c82 */ /* 0x000fe20008000000 */
[----:B------:R-:W-:Y:S06]  /*1a00*/  BAR.SYNC.DEFER_BLOCKING 0x0 ;  /* 0x0000000000007b1d */ /* 0x000fec0000010000 */
[----:B------:R1:W-:Y:S02]  /*1a10*/  @UP2 UTMALDG.2D [UR8], [UR16] ;  /* 0x00000008100025b4 */ /* 0x0003e40008008000 */
[----:B------:R-:W-:Y:S06]  /*1a20*/  BAR.SYNC.DEFER_BLOCKING 0x0 ;  /* 0x0000000000007b1d */ /* 0x000fec0000010000 */
[----:B------:R1:W-:Y:S02]  /*1a30*/  @UP3 UTMALDG.2D [UR12], [UR18] ;  /* 0x0000000c120035b4 */ /* 0x0003e40008008000 */
[----:B------:R-:W-:Y:S06]  /*1a40*/  BAR.SYNC.DEFER_BLOCKING 0x0 ;  /* 0x0000000000007b1d */ /* 0x000fec0000010000 */
[----:B------:R-:W3:Y:S02]  /*1a50*/  SYNCS.PHASECHK.TRANS64.TRYWAIT P0, [UR22+0x18000], R3 ;  /* 0x01800003ff0075a7 */ /* 0x000ee40008000156 */
[----:B-1-3--:R-:W-:Y:S05]  /*1a60*/  @!P0 BRA `(.L_x_48) ;  /* 0x0000000800208947 */ /* 0x00afea0003800000 */
.L_x_50:
[----:B------:R-:W-:Y:S01]  /*1a70*/  USHF.R.U32.HI UR48, URZ, 0x4, UR20 ;  /* 0x000000043f307899 */ /* 0x000fe20008011614 */
[----:B------:R-:W-:Y:S02]  /*1a80*/  WARPGROUP.DEPBAR.LE gsb0, 0x0 ;  /* 0x00008000000079c5 */ /* 0x000fe40000010000 */
[----:B------:R-:W-:Y:S01]  /*1a90*/  USHF.R.U32.HI UR50, URZ, 0x4, UR21 ;  /* 0x000000043f327899 */ /* 0x000fe20008011615 */
[----:B------:R-:W-:Y:S01]  /*1aa0*/  WARPGROUP.ARRIVE ;  /* 0x00000000000079c5 */ /* 0x000fe20000000000 */
[----:B------:R-:W-:Y:S01]  /*1ab0*/  USGXT.U32 UR48, UR48, 0xe ;  /* 0x0000000e3030789a */ /* 0x000fe20008000000 */
[----:B------:R-:W1:Y:S01]  /*1ac0*/  LDC R3, c[0x0][0x230] ;  /* 0x00008c00ff037b82 */ /* 0x000e620000000800 */
[----:B------:R-:W-:Y:S01]  /*1ad0*/  USGXT.U32 UR50, UR50, 0xe ;  /* 0x0000000e3232789a */ /* 0x000fe20008000000 */
[----:B------:R-:W-:Y:S01]  /*1ae0*/  UMOV UR49, 0x40000040 ;  /* 0x4000004000317882 */ /* 0x000fe20000000000 */
[----:B------:R-:W-:Y:S01]  /*1af0*/  UMOV UR51, 0x40000040 ;  /* 0x4000004000337882 */ /* 0x000fe20000000000 */
[----:B------:R-:W-:-:S02]  /*1b00*/  UIADD3 UR40, UP0, UR48, 0x2, URZ ;  /* 0x0000000230287890 */ /* 0x000fc4000ff1e03f */
[----:B------:R-:W-:Y:S01]  /*1b10*/  UIADD3 UR42, UP1, UR50, 0x2, URZ ;  /* 0x00000002322a7890 */ /* 0x000fe2000ff3e03f */
[----:B------:R-:W-:-:S03]  /*1b20*/  UMOV UR8, URZ ;  /* 0x0000003f00087c82 */ /* 0x000fc60008000000 */
[----:B------:R-:W-:Y:S01]  /*1b30*/  HGMMA.64x64x16.F32.BF16 R56, gdesc[UR48], R56 ;  /* 0x00e00000303879f0 */ /* 0x000fe20008701838 */
[----:B------:R-:W-:Y:S01]  /*1b40*/  UMOV UR9, URZ ;  /* 0x0000003f00097c82 */ /* 0x000fe20008000000 */
[----:B------:R-:W-:Y:S02]  /*1b50*/  UIADD3.X UR41, UR8, 0x40000040, URZ, UP0, !UPT ;  /* 0x4000004008297890 */ /* 0x000fe400087fe43f */
[----:B------:R-:W-:Y:S02]  /*1b60*/  UIADD3.X UR43, UR9, 0x40000040, URZ, UP1, !UPT ;  /* 0x40000040092b7890 */ /* 0x000fe40008ffe43f */
[----:B------:R-:W-:Y:S02]  /*1b70*/  UIADD3.64 UR32, UR40, 0x2, URZ ;  /* 0x0000000228207897 */ /* 0x000fe4000fffe03f */
[----:B------:R-:W-:Y:S02]  /*1b80*/  UIADD3.64 UR34, UR42, 0x2, URZ ;  /* 0x000000022a227897 */ /* 0x000fe4000fffe03f */
[----:B------:R-:W-:-:S02]  /*1b90*/  UIADD3.64 UR28, UR40, 0x4, URZ ;  /* 0x00000004281c7897 */ /* 0x000fc4000fffe03f */
[----:B------:R-:W-:Y:S02]  /*1ba0*/  UIADD3.64 UR30, UR42, 0x4, URZ ;  /* 0x000000042a1e7897 */ /* 0x000fe4000fffe03f */
[----:B------:R-:W-:Y:S02]  /*1bb0*/  UIADD3.64 UR24, UR40, 0x3fe, URZ ;  /* 0x000003fe28187897 */ /* 0x000fe4000fffe03f */
[----:B------:R-:W-:Y:S02]  /*1bc0*/  UIADD3.64 UR26, UR42, 0x1fe, URZ ;  /* 0x000001fe2a1a7897 */ /* 0x000fe4000fffe03f */
[----:B------:R-:W-:Y:S02]  /*1bd0*/  UIADD3.64 UR20, UR40, 0x400, URZ ;  /* 0x0000040028147897 */ /* 0x000fe4000fffe03f */
[----:B------:R-:W-:Y:S02]  /*1be0*/  UIADD3.64 UR22, UR42, 0x200, URZ ;  /* 0x000002002a167897 */ /* 0x000fe4000fffe03f */
[----:B------:R-:W-:-:S02]  /*1bf0*/  UIADD3.64 UR16, UR40, 0x402, URZ ;  /* 0x0000040228107897 */ /* 0x000fc4000fffe03f */
[----:B------:R-:W-:Y:S02]  /*1c00*/  UIADD3.64 UR18, UR42, 0x202, URZ ;  /* 0x000002022a127897 */ /* 0x000fe4000fffe03f */
[----:B------:R-:W-:Y:S02]  /*1c10*/  UIADD3.64 UR44, UR40, 0x404, URZ ;  /* 0x00000404282c7897 */ /* 0x000fe4000fffe03f */
[----:B------:R-:W-:Y:S02]  /*1c20*/  UIADD3.64 UR46, UR42, 0x204, URZ ;  /* 0x000002042a2e7897 */ /* 0x000fe4000fffe03f */
[----:B------:R-:W-:Y:S02]  /*1c30*/  UIADD3.64 UR48, UR40, 0x1fe, URZ ;  /* 0x000001fe28307897 */ /* 0x000fe4000fffe03f */
[----:B------:R-:W-:Y:S02]  /*1c40*/  UIADD3 UR37, UR37, 0x80, URZ ;  /* 0x0000008025257890 */ /* 0x000fe4000fffe03f */
[----:B------:R-:W-:-:S04]  /*1c50*/  UIADD3 UR38, UR38, 0x1, URZ ;  /* 0x0000000126267890 */ /* 0x000fc8000fffe03f */
[----:B-1----:R-:W-:Y:S01]  /*1c60*/  ISETP.LE.AND P0, PT, R3, UR37, PT ;  /* 0x0000002503007c0c */ /* 0x002fe2000bf03270 */
[----:B------:R-:W-:-:S04]  /*1c70*/  UISETP.NE.U32.AND UP0, UPT, UR38, 0x2, UPT ;  /* 0x000000022600788c */ /* 0x000fc8000bf05070 */
[----:B------:R-:W-:Y:S02]  /*1c80*/  USEL UR8, URZ, 0x1, UP0 ;  /* 0x000000013f087887 */ /* 0x000fe40008000000 */
[----:B------:R-:W-:Y:S02]  /*1c90*/  USEL UR38, UR38, URZ, UP0 ;  /* 0x0000003f26267287 */ /* 0x000fe40008000000 */
[----:B------:R-:W-:Y:S01]  /*1ca0*/  ULOP3.LUT UR55, UR55, UR8, URZ, 0x3c, !UPT ;  /* 0x0000000837377292 */ /* 0x000fe2000f8e3c3f */
[----:B------:R-:W-:Y:S04]  /*1cb0*/  HGMMA.64x64x16.F32.BF16 R56, gdesc[UR40], R56 ;  /* 0x00e00000283879f0 */ /* 0x000fe80008701838 */
[----:B------:R-:W-:Y:S01]  /*1cc0*/  HGMMA.64x64x16.F32.BF16 R56, gdesc[UR32], R56 ;  /* 0x00e00000203879f0 */ /* 0x000fe20008701838 */
[----:B------:R-:W-:-:S03]  /*1cd0*/  UIADD3.64 UR32, UR40, 0x202, URZ ;  /* 0x0000020228207897 */ /* 0x000fc6000fffe03f */
        /* <DEDUP_REMOVED lines=11> */
[----:B------:R-:W-:Y:S01]  /*1d90*/  UIADD3.64 UR48, UR40, 0x200, URZ ;  /* 0x0000020028307897 */ /* 0x000fe2000fffe03f */
[----:B------:R-:W-:Y:S01]  /*1da0*/  UMOV UR50, UR42 ;  /* 0x0000002a00327c82 */ /* 0x000fe20008000000 */
[----:B------:R-:W-:-:S07]  /*1db0*/  UMOV UR51, UR43 ;  /* 0x0000002b00337c82 */ /* 0x000fce0008000000 */
[----:B------:R-:W-:Y:S04]  /*1dc0*/  HGMMA.64x64x16.F32.BF16 R24, gdesc[UR48], R24 ;  /* 0x00e00000301879f0 */ /* 0x000fe80008701818 */
[----:B------:R-:W-:Y:S04]  /*1dd0*/  HGMMA.64x64x16.F32.BF16 R24, gdesc[UR32], R24 ;  /* 0x00e00000201879f0 */ /* 0x000fe80008701818 */
[----:B------:R-:W-:Y:S04]  /*1de0*/  HGMMA.64x64x16.F32.BF16 R24, gdesc[UR28], R24 ;  /* 0x00e000001c1879f0 */ /* 0x000fe80008701818 */
[----:B------:R-:W-:Y:S04]  /*1df0*/  HGMMA.64x64x16.F32.BF16 R24, gdesc[UR24], R24 ;  /* 0x00e00000181879f0 */ /* 0x000fe80008701818 */
[----:B------:R-:W-:Y:S04]  /*1e00*/  HGMMA.64x64x16.F32.BF16 R24, gdesc[UR20], R24 ;  /* 0x00e00000141879f0 */ /* 0x000fe80008701818 */
[----:B------:R-:W-:Y:S04]  /*1e10*/  HGMMA.64x64x16.F32.BF16 R24, gdesc[UR16], R24 ;  /* 0x00e00000101879f0 */ /* 0x000fe80008701818 */
[----:B------:R-:W-:Y:S01]  /*1e20*/  HGMMA.64x64x16.F32.BF16 R24, gdesc[UR44], R24, gsb0 ;  /* 0x00e000002c1879f0 */ /* 0x000fe20008001818 */
[----:B------:R-:W-:Y:S05]  /*1e30*/  @!P0 BRA `(.L_x_49) ;  /* 0xfffffff800788947 */ /* 0x000fea000383ffff */
.L_x_47:
[----:B------:R-:W-:Y:S02]  /*1e40*/  WARPGROUP.DEPBAR.LE gsb0, 0x0 ;  /* 0x00008000000079c5 */ /* 0x000fe40000010000 */
[----:B----4-:R-:W-:Y:S01]  /*1e50*/  BAR.SYNC.DEFER_BLOCKING 0x0 ;  /* 0x0000000000007b1d */ /* 0x010fe20000010000 */
[C---:B-1----:R-:W-:Y:S01]  /*1e60*/  IMAD.SHL.U32 R3, R0.reuse, 0x80, RZ ;  /* 0x0000008000037824 */ /* 0x042fe200078e00ff */
[----:B------:R-:W-:Y:S01]  /*1e70*/  ELECT P0, URZ, PT ;  /* 0x00000000003f782f */ /* 0x000fe20003800000 */
[----:B------:R-:W-:Y:S01]  /*1e80*/  IMAD.SHL.U32 R4, R0, 0x10, RZ ;  /* 0x0000001000047824 */ /* 0x000fe200078e00ff */
[----:B------:R-:W-:Y:S02]  /*1e90*/  F2FP.BF16.F32.PACK_AB R56, R57, R56 ;  /* 0x000000383938723e */ /* 0x000fe400000010ff */
[----:B------:R-:W-:Y:S01]  /*1ea0*/  LOP3.LUT R3, R3, 0x780, RZ, 0xc0, !PT ;  /* 0x0000078003037812 */ /* 0x000fe200078ec0ff */
[----:B------:R-:W-:Y:S01]  /*1eb0*/  UMOV UR37, UR15 ;  /* 0x0000000f00257c82 */ /* 0x000fe20008000000 */
[----:B------:R-:W-:Y:S01]  /*1ec0*/  F2FP.BF16.F32.PACK_AB R57, R59, R58 ;  /* 0x0000003a3b39723e */ /* 0x000fe200000010ff */
[----:B------:R-:W-:Y:S01]  /*1ed0*/  UMOV UR38, UR11 ;  /* 0x0000000b00267c82 */ /* 0x000fe20008000000 */
[----:B------:R-:W-:-:S02]  /*1ee0*/  LOP3.LUT R3, R3, 0x70, R4, 0xf8, !PT ;  /* 0x0000007003037812 */ /* 0x000fc400078ef804 */
[----:B------:R-:W-:Y:S02]  /*1ef0*/  F2FP.BF16.F32.PACK_AB R24, R25, R24 ;  /* 0x000000181918723e */ /* 0x000fe400000010ff */
[----:B------:R-:W-:Y:S01]  /*1f00*/  LOP3.LUT R3, R3, 0x10, R0, 0x78, !PT ;  /* 0x0000001003037812 */ /* 0x000fe200078e7800 */
[----:B------:R-:W-:Y:S01]  /*1f10*/  IMAD.SHL.U32 R0, R0, 0x40, RZ ;  /* 0x0000004000007824 */ /* 0x000fe200078e00ff */
[----:B------:R-:W-:Y:S02]  /*1f20*/  ISETP.LT.U32.AND P0, PT, R2, 0x20, P0 ;  /* 0x000000200200780c */ /* 0x000fe40000701070 */
[----:B------:R-:W-:Y:S02]  /*1f30*/  F2FP.BF16.F32.PACK_AB R58, R61, R60 ;  /* 0x0000003c3d3a723e */ /* 0x000fe400000010ff */
[----:B------:R-:W-:Y:S02]  /*1f40*/  LOP3.LUT R0, R3, 0x1800, R0, 0xf8, !PT ;  /* 0x0000180003007812 */ /* 0x000fe400078ef800 */
[----:B------:R-:W-:Y:S01]  /*1f50*/  F2FP.BF16.F32.PACK_AB R59, R63, R62 ;  /* 0x0000003e3f3b723e */ /* 0x000fe200000010ff */
[----:B------:R-:W1:Y:S02]  /*1f60*/  @!P2 SYNCS.CCTL.IV [UR36+0x18000] ;  /* 0x01800000ff00a9b1 */ /* 0x000e640008000024 */
[----:B-1----:R-:W-:Y:S01]  /*1f70*/  BAR.SYNC.DEFER_BLOCKING 0x0 ;  /* 0x0000000000007b1d */ /* 0x002fe20000010000 */
[C---:B------:R-:W-:Y:S01]  /*1f80*/  LOP3.LUT R3, R0.reuse, 0x20, RZ, 0x3c, !PT ;  /* 0x0000002000037812 */ /* 0x040fe200078e3cff */
[C---:B------:R-:W-:Y:S01]  /*1f90*/  VIADD R2, R0.reuse, UR36 ;  /* 0x0000002400027c36 */ /* 0x040fe20008000000 */
[----:B------:R-:W-:-:S02]  /*1fa0*/  LOP3.LUT R4, R0, 0x40, RZ, 0x3c, !PT ;  /* 0x0000004000047812 */ /* 0x000fc400078e3cff */
[----:B------:R-:W-:Y:S01]  /*1fb0*/  F2FP.BF16.F32.PACK_AB R64, R65, R64 ;  /* 0x000000404140723e */ /* 0x000fe200000010ff */
[----:B------:R-:W-:Y:S01]  /*1fc0*/  VIADD R3, R3, UR36 ;  /* 0x0000002403037c36 */ /* 0x000fe20008000000 */
[----:B------:R-:W-:Y:S01]  /*1fd0*/  F2FP.BF16.F32.PACK_AB R25, R27, R26 ;  /* 0x0000001a1b19723e */ /* 0x000fe200000010ff */
[----:B------:R-:W-:Y:S01]  /*1fe0*/  VIADD R4, R4, UR36 ;  /* 0x0000002404047c36 */ /* 0x000fe20008000000 */
[----:B------:R-:W-:Y:S01]  /*1ff0*/  F2FP.BF16.F32.PACK_AB R65, R67, R66 ;  /* 0x000000424341723e */ /* 0x000fe200000010ff */
[----:B------:R-:W-:Y:S01]  /*2000*/  VOTEU.ANY UP0, P0 ;  /* 0x00000000003f7886 */ /* 0x000fe20000000100 */
[----:B------:R-:W-:Y:S01]  /*2010*/  F2FP.BF16.F32.PACK_AB R26, R29, R28 ;  /* 0x0000001c1d1a723e */ /* 0x000fe200000010ff */
[----:B------:R-:W-:Y:S01]  /*2020*/  VOTEU.ANY UP1, P0 ;  /* 0x00000000003f7886 */ /* 0x000fe20000020100 */
[----:B------:R-:W-:Y:S02]  /*2030*/  F2FP.BF16.F32.PACK_AB R27, R31, R30 ;  /* 0x0000001e1f1b723e */ /* 0x000fe400000010ff */
[----:B------:R-:W-:Y:S01]  /*2040*/  F2FP.BF16.F32.PACK_AB R32, R33, R32 ;  /* 0x000000202120723e */ /* 0x000fe200000010ff */
[----:B---3--:R-:W-:Y:S01]  /*2050*/  @UP0 UMOV UR8, UR52 ;  /* 0x0000003400080c82 */ /* 0x008fe20008000000 */
[----:B------:R-:W-:Y:S01]  /*2060*/  LOP3.LUT R0, R0, 0x60, RZ, 0x3c, !PT ;  /* 0x0000006000007812 */ /* 0x000fe200078e3cff */
[----:B------:R-:W-:Y:S01]  /*2070*/  @UP0 UMOV UR9, UR39 ;  /* 0x0000002700090c82 */ /* 0x000fe20008000000 */
[----:B------:R-:W-:-:S02]  /*2080*/  F2FP.BF16.F32.PACK_AB R66, R69, R68 ;  /* 0x000000444542723e */ /* 0x000fc400000010ff */
[----:B------:R-:W-:Y:S01]  /*2090*/  F2FP.BF16.F32.PACK_AB R67, R71, R70 ;  /* 0x000000464743723e */ /* 0x000fe200000010ff */
[----:B------:R-:W-:Y:S01]  /*20a0*/  VIADD R0, R0, UR36 ;  /* 0x0000002400007c36 */ /* 0x000fe20008000000 */
[----:B------:R-:W-:Y:S01]  /*20b0*/  F2FP.BF16.F32.PACK_AB R72, R73, R72 ;  /* 0x000000484948723e */ /* 0x000fe200000010ff */
[----:B------:R-:W1:Y:S01]  /*20c0*/  @!P2 SYNCS.CCTL.IV [UR36+0x18008] ;  /* 0x01800800ff00a9b1 */ /* 0x000e620008000024 */
[----:B------:R-:W-:Y:S01]  /*20d0*/  F2FP.BF16.F32.PACK_AB R33, R35, R34 ;  /* 0x000000222321723e */ /* 0x000fe200000010ff */
[----:B-1----:R-:W-:Y:S01]  /*20e0*/  STSM.16.M88.4 [R2], R56 ;  /* 0x0000003802007844 */ /* 0x002fe20000000200 */
[----:B------:R-:W-:Y:S02]  /*20f0*/  F2FP.BF16.F32.PACK_AB R73, R75, R74 ;  /* 0x0000004a4b49723e */ /* 0x000fe400000010ff */
[----:B------:R-:W-:Y:S01]  /*2100*/  F2FP.BF16.F32.PACK_AB R34, R37, R36 ;  /* 0x000000242522723e */ /* 0x000fe200000010ff */
[----:B------:R-:W-:Y:S01]  /*2110*/  STSM.16.M88.4 [R2+0x2000], R24 ;  /* 0x0020001802007844 */ /* 0x000fe20000000200 */
[----:B------:R-:W-:-:S02]  /*2120*/  F2FP.BF16.F32.PACK_AB R35, R39, R38 ;  /* 0x000000262723723e */ /* 0x000fc400000010ff */
[----:B------:R-:W-:Y:S01]  /*2130*/  F2FP.BF16.F32.PACK_AB R40, R41, R40 ;  /* 0x000000282928723e */ /* 0x000fe200000010ff */
[----:B------:R-:W-:Y:S01]  /*2140*/  STSM.16.M88.4 [R3], R64 ;  /* 0x0000004003007844 */ /* 0x000fe20000000200 */
[----:B------:R-:W-:Y:S02]  /*2150*/  F2FP.BF16.F32.PACK_AB R74, R77, R76 ;  /* 0x0000004c4d4a723e */ /* 0x000fe400000010ff */
[----:B------:R-:W-:Y:S01]  /*2160*/  F2FP.BF16.F32.PACK_AB R75, R79, R78 ;  /* 0x0000004e4f4b723e */ /* 0x000fe200000010ff */
[----:B------:R-:W-:Y:S01]  /*2170*/  STSM.16.M88.4 [R3+0x2000], R32 ;  /* 0x0020002003007844 */ /* 0x000fe20000000200 */
[----:B------:R-:W-:Y:S02]  /*2180*/  F2FP.BF16.F32.PACK_AB R80, R81, R80 ;  /* 0x000000505150723e */ /* 0x000fe400000010ff */
[----:B------:R-:W-:Y:S01]  /*2190*/  F2FP.BF16.F32.PACK_AB R41, R43, R42 ;  /* 0x0000002a2b29723e */ /* 0x000fe200000010ff */
[----:B------:R-:W-:Y:S01]  /*21a0*/  STSM.16.M88.4 [R4], R72 ;  /* 0x0000004804007844 */ /* 0x000fe20000000200 */
[----:B------:R-:W-:-:S02]  /*21b0*/  F2FP.BF16.F32.PACK_AB R81, R83, R82 ;  /* 0x000000525351723e */ /* 0x000fc400000010ff */
[----:B------:R-:W-:Y:S02]  /*21c0*/  F2FP.BF16.F32.PACK_AB R42, R45, R44 ;  /* 0x0000002c2d2a723e */ /* 0x000fe400000010ff */
[----:B------:R-:W-:Y:S02]  /*21d0*/  F2FP.BF16.F32.PACK_AB R43, R47, R46 ;  /* 0x0000002e2f2b723e */ /* 0x000fe400000010ff */
[----:B------:R-:W-:Y:S02]  /*21e0*/  F2FP.BF16.F32.PACK_AB R48, R49, R48 ;  /* 0x000000303130723e */ /* 0x000fe400000010ff */
[----:B------:R-:W-:Y:S01]  /*21f0*/  F2FP.BF16.F32.PACK_AB R82, R85, R84 ;  /* 0x000000545552723e */ /* 0x000fe200000010ff */
[----:B------:R-:W-:Y:S01]  /*2200*/  STSM.16.M88.4 [R4+0x2000], R40 ;  /* 0x0020002804007844 */ /* 0x000fe20000000200 */
[----:B------:R-:W-:Y:S02]  /*2210*/  F2FP.BF16.F32.PACK_AB R83, R87, R86 ;  /* 0x000000565753723e */ /* 0x000fe400000010ff */
[----:B------:R-:W-:-:S02]  /*2220*/  F2FP.BF16.F32.PACK_AB R49, R51, R50 ;  /* 0x000000323331723e */ /* 0x000fc400000010ff */
[----:B------:R-:W-:Y:S01]  /*2230*/  F2FP.BF16.F32.PACK_AB R50, R53, R52 ;  /* 0x000000343532723e */ /* 0x000fe200000010ff */
[----:B------:R-:W-:Y:S01]  /*2240*/  STSM.16.M88.4 [R0], R80 ;  /* 0x0000005000007844 */ /* 0x000fe20000000200 */
[----:B------:R-:W-:-:S05]  /*2250*/  F2FP.BF16.F32.PACK_AB R51, R55, R54 ;  /* 0x000000363733723e */ /* 0x000fca00000010ff */
[----:B------:R-:W-:Y:S01]  /*2260*/  STSM.16.M88.4 [R0+0x2000], R48 ;  /* 0x0020003000007844 */ /* 0x000fe20000000200 */
[----:B------:R1:W-:Y:S06]  /*2270*/  MEMBAR.ALL.CTA ;  /* 0x0000000000007992 */ /* 0x0003ec0000008000 */
[----:B-1----:R-:W1:Y:S02]  /*2280*/  FENCE.VIEW.ASYNC.S ;  /* 0x00000000000073c6 */ /* 0x002e640000000000 */
[----:B-1----:R-:W-:Y:S06]  /*2290*/  BAR.SYNC.DEFER_BLOCKING 0x0 ;  /* 0x0000000000007b1d */ /* 0x002fec0000010000 */
[----:B------:R1:W-:Y:S01]  /*22a0*/  @UP1 UTMASTG.2D [UR36], [UR8] ;  /* 0x00000024080013b5 */ /* 0x0003e20008008000 */
[----:B------:R0:W-:Y:S01]  /*22b0*/  UTMACMDFLUSH ;  /* 0x00000000000079b7 */ /* 0x0001e20000000000 */
[----:B------:R-:W-:-:S04]  /*22c0*/  DEPBAR.LE SB0, 0x0 ;  /* 0x000080000000791a */ /* 0x000fc80000000000 */
[----:B------:R-:W-:Y:S06]  /*22d0*/  BAR.SYNC.DEFER_BLOCKING 0x0 ;  /* 0x0000000000007b1d */ /* 0x000fec0000010000 */
[----:B-1----:R-:W-:Y:S05]  /*22e0*/  EXIT ;  /* 0x000000000000794d */ /* 0x002fea0003800000 */
.L_x_48:
[----:B------:R-:W1:Y:S02]  /*22f0*/  SYNCS.PHASECHK.TRANS64.TRYWAIT P0, [UR22+0x18000], R3 ;  /* 0x01800003ff0075a7 */ /* 0x000e640008000156 */
[----:B-1----:R-:W-:Y:S05]  /*2300*/  @!P0 BRA `(.L_x_48) ;  /* 0xfffffffc00f88947 */ /* 0x002fea000383ffff */
[----:B------:R-:W-:Y:S05]  /*2310*/  BRA `(.L_x_50) ;  /* 0xfffffff400d47947 */ /* 0x000fea000383ffff */
.L_x_51:
[----:B------:R-:W-:-:S00]  /*2320*/  BRA `(.L_x_51) ;  /* 0xfffffffc00fc7947 */ /* 0x000fc0000383ffff */
[----:B------:R-:W-:-:S00]  /*2330*/  NOP ;  /* 0x0000000000007918 */ /* 0x000fc00000000000 */
        /* <DEDUP_REMOVED lines=12> */
.L_x_52:


//--------------------- .nv.shared.gluon_wgmma    --------------------------
	.section	.nv.shared.gluon_wgmma,"aw",@nobits
	.sectionflags	@""
	.align	16
	.zero		1024


//--------------------- .nv.shared.reserved.0     --------------------------
	.section	.nv.shared.reserved.0,"aw",@nobits
	.weak		__nv_reservedSMEM_offset_0_alias
	.size		__nv_reservedSMEM_offset_0_alias, 0, 0
	.other		__nv_reservedSMEM_offset_0_alias,@"STO_CUDA_RESERVED_SHARED STV_DEFAULT"
__nv_reservedSMEM_offset_0_alias:
	.zero		0


//--------------------- .nv.constant0.gluon_wgmma --------------------------
	.section	.nv.constant0.gluon_wgmma,"a",@progbits
	.sectionflags	@""
	.align	4
.nv.constant0.gluon_wgmma:
	.zero		608


//--------------------- SYMBOLS --------------------------

	.type		.nv.reservedSmem.offset0,@object
	.size		.nv.reservedSmem.offset0,0x4
